







.version 6.4
.target sm_30
.address_size 64





.extern .shared .align 4 .b8 sm[];
.extern .shared .align 4 .b8 s_data[];

.visible .entry _Z12histo_kernelPhlPj(
.param .u64 _Z12histo_kernelPhlPj_param_0,
.param .u64 _Z12histo_kernelPhlPj_param_1,
.param .u64 _Z12histo_kernelPhlPj_param_2
)
{
.reg .pred %p<3>;
.reg .b16 %rs<2>;
.reg .b32 %r<20>;
.reg .b64 %rd<13>;

	.shared .align 4 .b8 _ZZ12histo_kernelPhlPjE4temp[1024];

ld.param.u64 %rd7, [_Z12histo_kernelPhlPj_param_0];
ld.param.u64 %rd5, [_Z12histo_kernelPhlPj_param_1];
ld.param.u64 %rd6, [_Z12histo_kernelPhlPj_param_2];
cvta.to.global.u64 %rd1, %rd7;
mov.u32 %r1, %tid.x;
shl.b32 %r7, %r1, 2;
mov.u32 %r8, _ZZ12histo_kernelPhlPjE4temp;
add.s32 %r2, %r8, %r7;
mov.u32 %r9, 0;
st.shared.u32 [%r2], %r9;
bar.sync 0;
mov.u32 %r10, %ntid.x;
mov.u32 %r11, %ctaid.x;
mad.lo.s32 %r19, %r10, %r11, %r1;
mov.u32 %r12, %nctaid.x;
mul.lo.s32 %r4, %r12, %r10;
cvt.s64.s32	%rd12, %r19;
setp.ge.s64	%p1, %rd12, %rd5;
@%p1 bra BB0_2;

BB0_1:
add.s64 %rd8, %rd1, %rd12;
ld.global.u8 %rs1, [%rd8];
mul.wide.u16 %r13, %rs1, 4;
add.s32 %r15, %r8, %r13;
atom.shared.add.u32 %r16, [%r15], 1;
add.s32 %r19, %r19, %r4;
cvt.s64.s32	%rd12, %r19;
setp.lt.s64	%p2, %rd12, %rd5;
@%p2 bra BB0_1;

BB0_2:
bar.sync 0;
cvta.to.global.u64 %rd9, %rd6;
mul.wide.u32 %rd10, %r1, 4;
add.s64 %rd11, %rd9, %rd10;
ld.shared.u32 %r17, [%r2];
atom.global.add.u32 %r18, [%rd11], %r17;
ret;
}

.entry _Z26vlc_encode_kernel_sm64huffPjPKjS1_S_S_S_S_S_(
.param .u64 _Z26vlc_encode_kernel_sm64huffPjPKjS1_S_S_S_S_S__param_0,
.param .u64 _Z26vlc_encode_kernel_sm64huffPjPKjS1_S_S_S_S_S__param_1,
.param .u64 _Z26vlc_encode_kernel_sm64huffPjPKjS1_S_S_S_S_S__param_2,
.param .u64 _Z26vlc_encode_kernel_sm64huffPjPKjS1_S_S_S_S_S__param_3,
.param .u64 _Z26vlc_encode_kernel_sm64huffPjPKjS1_S_S_S_S_S__param_4,
.param .u64 _Z26vlc_encode_kernel_sm64huffPjPKjS1_S_S_S_S_S__param_5,
.param .u64 _Z26vlc_encode_kernel_sm64huffPjPKjS1_S_S_S_S_S__param_6,
.param .u64 _Z26vlc_encode_kernel_sm64huffPjPKjS1_S_S_S_S_S__param_7
)
{
.reg .pred %p<12>;
.reg .b32 %r<136>;
.reg .b64 %rd<33>;

	.shared .align 4 .u32 _ZZ26vlc_encode_kernel_sm64huffPjPKjS1_S_S_S_S_S_E5kcmax;

ld.param.u64 %rd5, [_Z26vlc_encode_kernel_sm64huffPjPKjS1_S_S_S_S_S__param_0];
ld.param.u64 %rd6, [_Z26vlc_encode_kernel_sm64huffPjPKjS1_S_S_S_S_S__param_1];
ld.param.u64 %rd7, [_Z26vlc_encode_kernel_sm64huffPjPKjS1_S_S_S_S_S__param_2];
ld.param.u64 %rd3, [_Z26vlc_encode_kernel_sm64huffPjPKjS1_S_S_S_S_S__param_6];
ld.param.u64 %rd4, [_Z26vlc_encode_kernel_sm64huffPjPKjS1_S_S_S_S_S__param_7];
cvta.to.global.u64 %rd8, %rd5;
mov.u32 %r1, %ntid.x;
mov.u32 %r25, %ctaid.x;
mov.u32 %r2, %tid.x;
mad.lo.s32 %r26, %r1, %r25, %r2;
cvta.to.global.u64 %rd9, %rd6;
mul.wide.u32 %rd10, %r2, 4;
add.s64 %rd11, %rd9, %rd10;
ld.global.u32 %r27, [%rd11];
shl.b32 %r28, %r2, 2;
mov.u32 %r29, sm;
add.s32 %r3, %r29, %r28;
st.shared.u32 [%r3], %r27;
cvta.to.global.u64 %rd12, %rd7;
add.s64 %rd13, %rd12, %rd10;
ld.global.u32 %r30, [%rd13];
st.shared.u32 [%r3+1024], %r30;
cvt.u64.u32	%rd1, %r26;
mul.wide.u32 %rd14, %r26, 4;
add.s64 %rd15, %rd8, %rd14;
ld.global.u32 %r4, [%rd15];
bar.sync 0;
shr.u32 %r31, %r4, 22;
and.b32 %r32, %r31, 1020;
add.s32 %r34, %r29, %r32;
ld.shared.u8 %r35, [%r34+1024];
ld.shared.u32 %rd16, [%r34];
shr.u32 %r36, %r4, 14;
and.b32 %r37, %r36, 1020;
add.s32 %r38, %r29, %r37;
ld.shared.u8 %r39, [%r38+1024];
shl.b64 %rd17, %rd16, %r39;
ld.shared.u32 %rd18, [%r38];
or.b64 %rd19, %rd17, %rd18;
add.s32 %r40, %r39, %r35;
shr.u32 %r41, %r4, 6;
and.b32 %r42, %r41, 1020;
add.s32 %r43, %r29, %r42;
ld.shared.u8 %r44, [%r43+1024];
shl.b64 %rd20, %rd19, %r44;
ld.shared.u32 %rd21, [%r43];
or.b64 %rd22, %rd20, %rd21;
add.s32 %r45, %r44, %r40;
shl.b32 %r46, %r4, 2;
and.b32 %r47, %r46, 1020;
add.s32 %r48, %r29, %r47;
ld.shared.u8 %r49, [%r48+1024];
shl.b64 %rd23, %rd22, %r49;
ld.shared.u32 %rd24, [%r48];
or.b64 %rd2, %rd23, %rd24;
add.s32 %r5, %r49, %r45;
st.shared.u32 [%r3+2048], %r5;
bar.sync 0;
shr.u32 %r130, %r1, 1;
mov.u32 %r132, 1;
setp.eq.s32	%p1, %r130, 0;
@%p1 bra BB1_5;

shl.b32 %r52, %r2, 1;
mov.u32 %r132, 1;
add.s32 %r7, %r52, 1;
add.s32 %r8, %r52, 2;

BB1_2:
bar.sync 0;
setp.ge.u32	%p2, %r2, %r130;
@%p2 bra BB1_4;

mad.lo.s32 %r53, %r132, %r7, 255;
mad.lo.s32 %r54, %r132, %r8, 255;
shl.b32 %r55, %r53, 2;
and.b32 %r56, %r55, 1020;
add.s32 %r58, %r56, %r29;
shl.b32 %r59, %r54, 2;
and.b32 %r60, %r59, 1020;
add.s32 %r61, %r60, %r29;
ld.shared.u32 %r62, [%r61+2048];
ld.shared.u32 %r63, [%r58+2048];
add.s32 %r64, %r62, %r63;
st.shared.u32 [%r61+2048], %r64;

BB1_4:
shl.b32 %r132, %r132, 1;
shr.u32 %r130, %r130, 1;
setp.ne.s32	%p3, %r130, 0;
@%p3 bra BB1_2;

BB1_5:
setp.ne.s32	%p4, %r2, 0;
@%p4 bra BB1_7;

shl.b32 %r65, %r1, 2;
add.s32 %r67, %r65, %r29;
mov.u32 %r68, 0;
st.shared.u32 [%r67+2044], %r68;

BB1_7:
setp.lt.u32	%p5, %r1, 2;
@%p5 bra BB1_12;

shl.b32 %r70, %r2, 1;
mov.u32 %r133, 1;
add.s32 %r14, %r70, 1;
add.s32 %r15, %r70, 2;

BB1_9:
shr.u32 %r132, %r132, 1;
bar.sync 0;
setp.ge.u32	%p6, %r2, %r133;
@%p6 bra BB1_11;

mad.lo.s32 %r71, %r132, %r14, 255;
mad.lo.s32 %r72, %r132, %r15, 255;
shl.b32 %r73, %r71, 2;
and.b32 %r74, %r73, 1020;
add.s32 %r76, %r74, %r29;
ld.shared.u32 %r77, [%r76+2048];
shl.b32 %r78, %r72, 2;
and.b32 %r79, %r78, 1020;
add.s32 %r80, %r79, %r29;
ld.shared.u32 %r81, [%r80+2048];
st.shared.u32 [%r76+2048], %r81;
ld.shared.u32 %r82, [%r80+2048];
add.s32 %r83, %r82, %r77;
st.shared.u32 [%r80+2048], %r83;

BB1_11:
shl.b32 %r133, %r133, 1;
setp.lt.u32	%p7, %r133, %r1;
@%p7 bra BB1_9;

BB1_12:
bar.sync 0;
add.s32 %r84, %r1, -1;
ld.shared.u32 %r20, [%r3+2048];
setp.ne.s32	%p8, %r2, %r84;
@%p8 bra BB1_14;

add.s32 %r85, %r20, %r5;
cvta.to.global.u64 %rd25, %rd4;
mul.wide.u32 %rd26, %r25, 4;
add.s64 %rd27, %rd25, %rd26;
st.global.u32 [%rd27], %r85;
shr.u32 %r87, %r85, 5;
st.shared.u32 [_ZZ26vlc_encode_kernel_sm64huffPjPKjS1_S_S_S_S_S_E5kcmax], %r87;

BB1_14:
shr.u32 %r21, %r20, 5;
mov.u32 %r88, 0;
st.shared.u32 [%r3+2048], %r88;
bar.sync 0;
and.b32 %r89, %r20, 31;
mov.u32 %r90, 32;
sub.s32 %r91, %r90, %r89;
min.u32 %r92, %r91, %r5;
sub.s32 %r135, %r5, %r92;
shr.u64 %rd28, %rd2, %r135;
cvt.u32.u64	%r93, %rd28;
shl.b32 %r94, %r21, 2;
add.s32 %r96, %r94, %r29;
add.s32 %r97, %r96, 2048;
sub.s32 %r98, %r91, %r92;
shl.b32 %r99, %r93, %r98;
atom.shared.or.b32 %r100, [%r97], %r99;
setp.eq.s32	%p9, %r5, %r92;
@%p9 bra BB1_16;

min.u32 %r102, %r90, %r135;
sub.s32 %r135, %r135, %r102;
shr.u64 %rd29, %rd2, %r135;
cvt.u32.u64	%r103, %rd29;
mov.u32 %r104, 1;
shl.b32 %r105, %r104, %r102;
add.s32 %r106, %r105, -1;
and.b32 %r107, %r103, %r106;
add.s32 %r111, %r96, 2052;
sub.s32 %r112, %r90, %r102;
shl.b32 %r113, %r107, %r112;
atom.shared.or.b32 %r114, [%r111], %r113;

BB1_16:
setp.eq.s32	%p10, %r135, 0;
@%p10 bra BB1_18;

mov.u32 %r115, 1;
shl.b32 %r116, %r115, %r135;
add.s32 %r117, %r116, -1;
cvt.u32.u64	%r118, %rd2;
and.b32 %r119, %r117, %r118;
add.s32 %r123, %r96, 2056;
sub.s32 %r125, %r90, %r135;
shl.b32 %r126, %r119, %r125;
atom.shared.or.b32 %r127, [%r123], %r126;

BB1_18:
bar.sync 0;
ld.shared.u32 %r128, [_ZZ26vlc_encode_kernel_sm64huffPjPKjS1_S_S_S_S_S_E5kcmax];
setp.gt.u32	%p11, %r2, %r128;
@%p11 bra BB1_20;

ld.shared.u32 %r129, [%r3+2048];
cvta.to.global.u64 %rd30, %rd3;
shl.b64 %rd31, %rd1, 2;
add.s64 %rd32, %rd30, %rd31;
st.global.u32 [%rd32], %r129;

BB1_20:
ret;
}

.entry _Z10uniformAddPjS_iii(
.param .u64 _Z10uniformAddPjS_iii_param_0,
.param .u64 _Z10uniformAddPjS_iii_param_1,
.param .u32 _Z10uniformAddPjS_iii_param_2,
.param .u32 _Z10uniformAddPjS_iii_param_3,
.param .u32 _Z10uniformAddPjS_iii_param_4
)
{
.reg .pred %p<3>;
.reg .b32 %r<22>;
.reg .b64 %rd<11>;

	.shared .align 4 .u32 _ZZ10uniformAddPjS_iiiE3uni;

ld.param.u64 %rd2, [_Z10uniformAddPjS_iii_param_0];
ld.param.u64 %rd3, [_Z10uniformAddPjS_iii_param_1];
ld.param.u32 %r4, [_Z10uniformAddPjS_iii_param_2];
ld.param.u32 %r5, [_Z10uniformAddPjS_iii_param_3];
ld.param.u32 %r6, [_Z10uniformAddPjS_iii_param_4];
mov.u32 %r1, %tid.x;
setp.ne.s32	%p1, %r1, 0;
@%p1 bra BB2_2;

mov.u32 %r7, %ctaid.x;
add.s32 %r8, %r7, %r5;
cvta.to.global.u64 %rd4, %rd3;
mul.wide.u32 %rd5, %r8, 4;
add.s64 %rd6, %rd4, %rd5;
ld.global.u32 %r9, [%rd6];
st.shared.u32 [_ZZ10uniformAddPjS_iiiE3uni], %r9;

BB2_2:
cvta.to.global.u64 %rd1, %rd2;
mov.u32 %r10, %ctaid.x;
mov.u32 %r2, %ntid.x;
shl.b32 %r11, %r2, 1;
mul24.lo.s32 %r12, %r10, %r11;
add.s32 %r13, %r1, %r6;
add.s32 %r3, %r13, %r12;
bar.sync 0;
mul.wide.u32 %rd7, %r3, 4;
add.s64 %rd8, %rd1, %rd7;
ld.global.u32 %r14, [%rd8];
ld.shared.u32 %r15, [_ZZ10uniformAddPjS_iiiE3uni];
add.s32 %r16, %r14, %r15;
st.global.u32 [%rd8], %r16;
add.s32 %r17, %r2, %r1;
setp.lt.u32	%p2, %r17, %r4;
selp.b32	%r18, %r15, 0, %p2;
add.s32 %r19, %r3, %r2;
mul.wide.u32 %rd9, %r19, 4;
add.s64 %rd10, %rd1, %rd9;
ld.global.u32 %r20, [%rd10];
add.s32 %r21, %r20, %r18;
st.global.u32 [%rd10], %r21;
ret;
}

.entry _Z7prescanILb1ELb0EEvPjPKjS0_iii(
.param .u64 _Z7prescanILb1ELb0EEvPjPKjS0_iii_param_0,
.param .u64 _Z7prescanILb1ELb0EEvPjPKjS0_iii_param_1,
.param .u64 _Z7prescanILb1ELb0EEvPjPKjS0_iii_param_2,
.param .u32 _Z7prescanILb1ELb0EEvPjPKjS0_iii_param_3,
.param .u32 _Z7prescanILb1ELb0EEvPjPKjS0_iii_param_4,
.param .u32 _Z7prescanILb1ELb0EEvPjPKjS0_iii_param_5
)
{
.reg .pred %p<10>;
.reg .b32 %r<92>;
.reg .b64 %rd<17>;


ld.param.u64 %rd2, [_Z7prescanILb1ELb0EEvPjPKjS0_iii_param_0];
ld.param.u64 %rd4, [_Z7prescanILb1ELb0EEvPjPKjS0_iii_param_1];
ld.param.u64 %rd3, [_Z7prescanILb1ELb0EEvPjPKjS0_iii_param_2];
ld.param.u32 %r17, [_Z7prescanILb1ELb0EEvPjPKjS0_iii_param_4];
ld.param.u32 %r20, [_Z7prescanILb1ELb0EEvPjPKjS0_iii_param_5];
mov.u32 %r1, %ntid.x;
shl.b32 %r21, %r1, 1;
mov.u32 %r89, 1;
mov.u32 %r2, %ctaid.x;
mul24.lo.s32 %r22, %r2, %r21;
setp.eq.s32	%p1, %r20, 0;
selp.b32	%r23, %r22, %r20, %p1;
mov.u32 %r3, %tid.x;
add.s32 %r4, %r3, %r23;
add.s32 %r5, %r4, %r1;
add.s32 %r24, %r3, %r1;
shr.s32 %r25, %r3, 4;
shr.s32 %r26, %r24, 4;
cvta.to.global.u64 %rd5, %rd4;
mul.wide.s32 %rd6, %r4, 4;
add.s64 %rd7, %rd5, %rd6;
ld.global.u32 %r27, [%rd7];
add.s32 %r28, %r25, %r3;
shl.b32 %r29, %r28, 2;
mov.u32 %r30, s_data;
add.s32 %r6, %r30, %r29;
st.shared.u32 [%r6], %r27;
mul.wide.s32 %rd8, %r5, 4;
add.s64 %rd9, %rd5, %rd8;
ld.global.u32 %r31, [%rd9];
add.s32 %r32, %r26, %r24;
shl.b32 %r33, %r32, 2;
add.s32 %r7, %r30, %r33;
st.shared.u32 [%r7], %r31;
setp.lt.s32	%p2, %r1, 1;
@%p2 bra BB3_5;

mov.u32 %r87, %r1;

BB3_2:
bar.sync 0;
setp.ge.u32	%p3, %r3, %r87;
@%p3 bra BB3_4;

mov.u32 %r34, 2;
mul24.lo.s32 %r35, %r34, %r89;
mul24.lo.s32 %r36, %r35, %r3;
add.s32 %r37, %r36, %r89;
add.s32 %r38, %r37, -1;
add.s32 %r39, %r38, %r89;
shr.s32 %r40, %r38, 4;
shr.s32 %r41, %r39, 4;
add.s32 %r42, %r37, %r40;
shl.b32 %r43, %r42, 2;
add.s32 %r45, %r43, %r30;
add.s32 %r46, %r37, %r89;
add.s32 %r47, %r46, %r41;
shl.b32 %r48, %r47, 2;
add.s32 %r49, %r48, %r30;
ld.shared.u32 %r50, [%r49+-4];
ld.shared.u32 %r51, [%r45+-4];
add.s32 %r52, %r50, %r51;
st.shared.u32 [%r49+-4], %r52;

BB3_4:
shl.b32 %r89, %r89, 1;
shr.s32 %r87, %r87, 1;
setp.gt.s32	%p4, %r87, 0;
@%p4 bra BB3_2;

BB3_5:
setp.ne.s32	%p5, %r3, 0;
@%p5 bra BB3_7;

setp.eq.s32	%p6, %r17, 0;
mov.u32 %r53, 0;
selp.b32	%r54, %r2, %r17, %p6;
mov.u32 %r55, %ntid.x;
shl.b32 %r56, %r55, 1;
add.s32 %r57, %r56, -1;
shr.s32 %r58, %r57, 4;
add.s32 %r59, %r56, %r58;
shl.b32 %r60, %r59, 2;
add.s32 %r62, %r60, %r30;
ld.shared.u32 %r63, [%r62+-4];
cvta.to.global.u64 %rd10, %rd3;
mul.wide.s32 %rd11, %r54, 4;
add.s64 %rd12, %rd10, %rd11;
st.global.u32 [%rd12], %r63;
st.shared.u32 [%r62+-4], %r53;

BB3_7:
setp.eq.s32	%p7, %r1, 0;
mov.u32 %r90, 1;
@%p7 bra BB3_11;

BB3_8:
shr.u32 %r89, %r89, 1;
bar.sync 0;
setp.ge.u32	%p8, %r3, %r90;
@%p8 bra BB3_10;

mov.u32 %r65, 2;
mul24.lo.s32 %r66, %r65, %r89;
mul24.lo.s32 %r67, %r66, %r3;
add.s32 %r68, %r67, %r89;
add.s32 %r69, %r68, -1;
add.s32 %r70, %r69, %r89;
shr.s32 %r71, %r69, 4;
shr.s32 %r72, %r70, 4;
add.s32 %r73, %r68, %r71;
shl.b32 %r74, %r73, 2;
add.s32 %r76, %r74, %r30;
ld.shared.u32 %r77, [%r76+-4];
add.s32 %r78, %r68, %r89;
add.s32 %r79, %r78, %r72;
shl.b32 %r80, %r79, 2;
add.s32 %r81, %r80, %r30;
ld.shared.u32 %r82, [%r81+-4];
st.shared.u32 [%r76+-4], %r82;
ld.shared.u32 %r83, [%r81+-4];
add.s32 %r84, %r83, %r77;
st.shared.u32 [%r81+-4], %r84;

BB3_10:
shl.b32 %r90, %r90, 1;
setp.le.u32	%p9, %r90, %r1;
@%p9 bra BB3_8;

BB3_11:
cvta.to.global.u64 %rd1, %rd2;
bar.sync 0;
ld.shared.u32 %r85, [%r6];
add.s64 %rd14, %rd1, %rd6;
st.global.u32 [%rd14], %r85;
ld.shared.u32 %r86, [%r7];
add.s64 %rd16, %rd1, %rd8;
st.global.u32 [%rd16], %r86;
ret;
}

.entry _Z7prescanILb1ELb1EEvPjPKjS0_iii(
.param .u64 _Z7prescanILb1ELb1EEvPjPKjS0_iii_param_0,
.param .u64 _Z7prescanILb1ELb1EEvPjPKjS0_iii_param_1,
.param .u64 _Z7prescanILb1ELb1EEvPjPKjS0_iii_param_2,
.param .u32 _Z7prescanILb1ELb1EEvPjPKjS0_iii_param_3,
.param .u32 _Z7prescanILb1ELb1EEvPjPKjS0_iii_param_4,
.param .u32 _Z7prescanILb1ELb1EEvPjPKjS0_iii_param_5
)
{
.reg .pred %p<12>;
.reg .b32 %r<98>;
.reg .b64 %rd<19>;


ld.param.u64 %rd1, [_Z7prescanILb1ELb1EEvPjPKjS0_iii_param_0];
ld.param.u64 %rd2, [_Z7prescanILb1ELb1EEvPjPKjS0_iii_param_1];
ld.param.u64 %rd3, [_Z7prescanILb1ELb1EEvPjPKjS0_iii_param_2];
ld.param.u32 %r19, [_Z7prescanILb1ELb1EEvPjPKjS0_iii_param_3];
ld.param.u32 %r20, [_Z7prescanILb1ELb1EEvPjPKjS0_iii_param_4];
ld.param.u32 %r22, [_Z7prescanILb1ELb1EEvPjPKjS0_iii_param_5];
cvta.to.global.u64 %rd4, %rd2;
mov.u32 %r1, %ntid.x;
shl.b32 %r23, %r1, 1;
mov.u32 %r24, %ctaid.x;
mul24.lo.s32 %r25, %r24, %r23;
setp.eq.s32	%p2, %r22, 0;
mov.u32 %r92, 0;
selp.b32	%r26, %r25, %r22, %p2;
mov.u32 %r2, %tid.x;
add.s32 %r3, %r2, %r26;
add.s32 %r4, %r3, %r1;
add.s32 %r5, %r2, %r1;
shr.s32 %r27, %r2, 4;
mul.wide.s32 %rd5, %r3, 4;
add.s64 %rd6, %rd4, %rd5;
ld.global.u32 %r28, [%rd6];
add.s32 %r29, %r27, %r2;
shl.b32 %r30, %r29, 2;
mov.u32 %r31, s_data;
add.s32 %r6, %r31, %r30;
st.shared.u32 [%r6], %r28;
setp.ge.s32	%p3, %r5, %r19;
@%p3 bra BB4_2;

mul.wide.s32 %rd8, %r4, 4;
add.s64 %rd9, %rd4, %rd8;
ld.global.u32 %r92, [%rd9];

BB4_2:
shr.s32 %r34, %r5, 4;
add.s32 %r35, %r34, %r5;
shl.b32 %r36, %r35, 2;
add.s32 %r9, %r31, %r36;
st.shared.u32 [%r9], %r92;
mov.u32 %r95, 1;
setp.lt.s32	%p4, %r1, 1;
@%p4 bra BB4_7;

mov.u32 %r93, %r1;

BB4_4:
bar.sync 0;
setp.ge.u32	%p5, %r2, %r93;
@%p5 bra BB4_6;

mov.u32 %r38, 2;
mul24.lo.s32 %r39, %r38, %r95;
mul24.lo.s32 %r40, %r39, %r2;
add.s32 %r41, %r40, %r95;
add.s32 %r42, %r41, -1;
add.s32 %r43, %r42, %r95;
shr.s32 %r44, %r42, 4;
shr.s32 %r45, %r43, 4;
add.s32 %r46, %r41, %r44;
shl.b32 %r47, %r46, 2;
add.s32 %r49, %r47, %r31;
add.s32 %r50, %r41, %r95;
add.s32 %r51, %r50, %r45;
shl.b32 %r52, %r51, 2;
add.s32 %r53, %r52, %r31;
ld.shared.u32 %r54, [%r53+-4];
ld.shared.u32 %r55, [%r49+-4];
add.s32 %r56, %r54, %r55;
st.shared.u32 [%r53+-4], %r56;

BB4_6:
shl.b32 %r95, %r95, 1;
shr.s32 %r93, %r93, 1;
setp.gt.s32	%p6, %r93, 0;
@%p6 bra BB4_4;

BB4_7:
setp.ne.s32	%p7, %r2, 0;
@%p7 bra BB4_9;

setp.eq.s32	%p8, %r20, 0;
mov.u32 %r57, 0;
selp.b32	%r59, %r24, %r20, %p8;
mov.u32 %r60, %ntid.x;
shl.b32 %r61, %r60, 1;
add.s32 %r62, %r61, -1;
shr.s32 %r63, %r62, 4;
add.s32 %r64, %r61, %r63;
shl.b32 %r65, %r64, 2;
add.s32 %r67, %r65, %r31;
ld.shared.u32 %r68, [%r67+-4];
cvta.to.global.u64 %rd10, %rd3;
mul.wide.s32 %rd11, %r59, 4;
add.s64 %rd12, %rd10, %rd11;
st.global.u32 [%rd12], %r68;
st.shared.u32 [%r67+-4], %r57;

BB4_9:
setp.eq.s32	%p9, %r1, 0;
mov.u32 %r96, 1;
@%p9 bra BB4_13;

BB4_10:
shr.u32 %r95, %r95, 1;
bar.sync 0;
setp.ge.u32	%p10, %r2, %r96;
@%p10 bra BB4_12;

mov.u32 %r70, 2;
mul24.lo.s32 %r71, %r70, %r95;
mul24.lo.s32 %r72, %r71, %r2;
add.s32 %r73, %r72, %r95;
add.s32 %r74, %r73, -1;
add.s32 %r75, %r74, %r95;
shr.s32 %r76, %r74, 4;
shr.s32 %r77, %r75, 4;
add.s32 %r78, %r73, %r76;
shl.b32 %r79, %r78, 2;
add.s32 %r81, %r79, %r31;
ld.shared.u32 %r82, [%r81+-4];
add.s32 %r83, %r73, %r95;
add.s32 %r84, %r83, %r77;
shl.b32 %r85, %r84, 2;
add.s32 %r86, %r85, %r31;
ld.shared.u32 %r87, [%r86+-4];
st.shared.u32 [%r81+-4], %r87;
ld.shared.u32 %r88, [%r86+-4];
add.s32 %r89, %r88, %r82;
st.shared.u32 [%r86+-4], %r89;

BB4_12:
shl.b32 %r96, %r96, 1;
setp.le.u32	%p11, %r96, %r1;
@%p11 bra BB4_10;

BB4_13:
setp.lt.s32	%p1, %r5, %r19;
bar.sync 0;
ld.shared.u32 %r90, [%r6];
cvta.to.global.u64 %rd13, %rd1;
add.s64 %rd15, %rd13, %rd5;
st.global.u32 [%rd15], %r90;
@!%p1 bra BB4_15;
bra.uni BB4_14;

BB4_14:
ld.shared.u32 %r91, [%r9];
mul.wide.s32 %rd17, %r4, 4;
add.s64 %rd18, %rd13, %rd17;
st.global.u32 [%rd18], %r91;

BB4_15:
ret;
}

.entry _Z7prescanILb0ELb0EEvPjPKjS0_iii(
.param .u64 _Z7prescanILb0ELb0EEvPjPKjS0_iii_param_0,
.param .u64 _Z7prescanILb0ELb0EEvPjPKjS0_iii_param_1,
.param .u64 _Z7prescanILb0ELb0EEvPjPKjS0_iii_param_2,
.param .u32 _Z7prescanILb0ELb0EEvPjPKjS0_iii_param_3,
.param .u32 _Z7prescanILb0ELb0EEvPjPKjS0_iii_param_4,
.param .u32 _Z7prescanILb0ELb0EEvPjPKjS0_iii_param_5
)
{
.reg .pred %p<9>;
.reg .b32 %r<87>;
.reg .b64 %rd<13>;


ld.param.u64 %rd2, [_Z7prescanILb0ELb0EEvPjPKjS0_iii_param_0];
ld.param.u64 %rd3, [_Z7prescanILb0ELb0EEvPjPKjS0_iii_param_1];
ld.param.u32 %r19, [_Z7prescanILb0ELb0EEvPjPKjS0_iii_param_5];
mov.u32 %r1, %ntid.x;
shl.b32 %r2, %r1, 1;
mov.u32 %r84, 1;
mov.u32 %r20, %ctaid.x;
mul24.lo.s32 %r21, %r20, %r2;
setp.eq.s32	%p1, %r19, 0;
selp.b32	%r22, %r21, %r19, %p1;
mov.u32 %r3, %tid.x;
add.s32 %r4, %r3, %r22;
add.s32 %r5, %r4, %r1;
add.s32 %r23, %r3, %r1;
shr.s32 %r24, %r3, 4;
shr.s32 %r25, %r23, 4;
cvta.to.global.u64 %rd4, %rd3;
mul.wide.s32 %rd5, %r4, 4;
add.s64 %rd6, %rd4, %rd5;
ld.global.u32 %r26, [%rd6];
add.s32 %r27, %r24, %r3;
shl.b32 %r28, %r27, 2;
mov.u32 %r29, s_data;
add.s32 %r6, %r29, %r28;
st.shared.u32 [%r6], %r26;
mul.wide.s32 %rd7, %r5, 4;
add.s64 %rd8, %rd4, %rd7;
ld.global.u32 %r30, [%rd8];
add.s32 %r31, %r25, %r23;
shl.b32 %r32, %r31, 2;
add.s32 %r7, %r29, %r32;
st.shared.u32 [%r7], %r30;
setp.lt.s32	%p2, %r1, 1;
@%p2 bra BB5_5;

mov.u32 %r82, %r1;

BB5_2:
bar.sync 0;
setp.ge.u32	%p3, %r3, %r82;
@%p3 bra BB5_4;

mov.u32 %r33, 2;
mul24.lo.s32 %r34, %r33, %r84;
mul24.lo.s32 %r35, %r34, %r3;
add.s32 %r36, %r35, %r84;
add.s32 %r37, %r36, -1;
add.s32 %r38, %r37, %r84;
shr.s32 %r39, %r37, 4;
shr.s32 %r40, %r38, 4;
add.s32 %r41, %r36, %r39;
shl.b32 %r42, %r41, 2;
add.s32 %r44, %r42, %r29;
add.s32 %r45, %r36, %r84;
add.s32 %r46, %r45, %r40;
shl.b32 %r47, %r46, 2;
add.s32 %r48, %r47, %r29;
ld.shared.u32 %r49, [%r48+-4];
ld.shared.u32 %r50, [%r44+-4];
add.s32 %r51, %r49, %r50;
st.shared.u32 [%r48+-4], %r51;

BB5_4:
shl.b32 %r84, %r84, 1;
shr.s32 %r82, %r82, 1;
setp.gt.s32	%p4, %r82, 0;
@%p4 bra BB5_2;

BB5_5:
setp.ne.s32	%p5, %r3, 0;
@%p5 bra BB5_7;

add.s32 %r52, %r2, -1;
shr.s32 %r53, %r52, 4;
add.s32 %r54, %r2, %r53;
shl.b32 %r55, %r54, 2;
add.s32 %r57, %r55, %r29;
mov.u32 %r58, 0;
st.shared.u32 [%r57+-4], %r58;

BB5_7:
setp.eq.s32	%p6, %r1, 0;
mov.u32 %r85, 1;
@%p6 bra BB5_11;

BB5_8:
shr.u32 %r84, %r84, 1;
bar.sync 0;
setp.ge.u32	%p7, %r3, %r85;
@%p7 bra BB5_10;

mov.u32 %r60, 2;
mul24.lo.s32 %r61, %r60, %r84;
mul24.lo.s32 %r62, %r61, %r3;
add.s32 %r63, %r62, %r84;
add.s32 %r64, %r63, -1;
add.s32 %r65, %r64, %r84;
shr.s32 %r66, %r64, 4;
shr.s32 %r67, %r65, 4;
add.s32 %r68, %r63, %r66;
shl.b32 %r69, %r68, 2;
add.s32 %r71, %r69, %r29;
ld.shared.u32 %r72, [%r71+-4];
add.s32 %r73, %r63, %r84;
add.s32 %r74, %r73, %r67;
shl.b32 %r75, %r74, 2;
add.s32 %r76, %r75, %r29;
ld.shared.u32 %r77, [%r76+-4];
st.shared.u32 [%r71+-4], %r77;
ld.shared.u32 %r78, [%r76+-4];
add.s32 %r79, %r78, %r72;
st.shared.u32 [%r76+-4], %r79;

BB5_10:
shl.b32 %r85, %r85, 1;
setp.le.u32	%p8, %r85, %r1;
@%p8 bra BB5_8;

BB5_11:
cvta.to.global.u64 %rd1, %rd2;
bar.sync 0;
ld.shared.u32 %r80, [%r6];
add.s64 %rd10, %rd1, %rd5;
st.global.u32 [%rd10], %r80;
ld.shared.u32 %r81, [%r7];
add.s64 %rd12, %rd1, %rd7;
st.global.u32 [%rd12], %r81;
ret;
}

.entry _Z7prescanILb0ELb1EEvPjPKjS0_iii(
.param .u64 _Z7prescanILb0ELb1EEvPjPKjS0_iii_param_0,
.param .u64 _Z7prescanILb0ELb1EEvPjPKjS0_iii_param_1,
.param .u64 _Z7prescanILb0ELb1EEvPjPKjS0_iii_param_2,
.param .u32 _Z7prescanILb0ELb1EEvPjPKjS0_iii_param_3,
.param .u32 _Z7prescanILb0ELb1EEvPjPKjS0_iii_param_4,
.param .u32 _Z7prescanILb0ELb1EEvPjPKjS0_iii_param_5
)
{
.reg .pred %p<11>;
.reg .b32 %r<94>;
.reg .b64 %rd<13>;


ld.param.u64 %rd3, [_Z7prescanILb0ELb1EEvPjPKjS0_iii_param_0];
ld.param.u64 %rd4, [_Z7prescanILb0ELb1EEvPjPKjS0_iii_param_1];
ld.param.u32 %r19, [_Z7prescanILb0ELb1EEvPjPKjS0_iii_param_3];
ld.param.u32 %r21, [_Z7prescanILb0ELb1EEvPjPKjS0_iii_param_5];
cvta.to.global.u64 %rd1, %rd3;
mov.u32 %r1, %ntid.x;
shl.b32 %r22, %r1, 1;
mov.u32 %r23, %ctaid.x;
mul24.lo.s32 %r24, %r23, %r22;
setp.eq.s32	%p2, %r21, 0;
mov.u32 %r88, 0;
selp.b32	%r25, %r24, %r21, %p2;
mov.u32 %r2, %tid.x;
add.s32 %r3, %r2, %r25;
add.s32 %r4, %r3, %r1;
add.s32 %r5, %r2, %r1;
shr.s32 %r26, %r2, 4;
cvta.to.global.u64 %rd2, %rd4;
mul.wide.s32 %rd5, %r3, 4;
add.s64 %rd6, %rd2, %rd5;
ld.global.u32 %r27, [%rd6];
add.s32 %r28, %r26, %r2;
shl.b32 %r29, %r28, 2;
mov.u32 %r30, s_data;
add.s32 %r6, %r30, %r29;
st.shared.u32 [%r6], %r27;
setp.ge.s32	%p3, %r5, %r19;
@%p3 bra BB6_2;

mul.wide.s32 %rd7, %r4, 4;
add.s64 %rd8, %rd2, %rd7;
ld.global.u32 %r88, [%rd8];

BB6_2:
shr.s32 %r33, %r5, 4;
add.s32 %r34, %r33, %r5;
shl.b32 %r35, %r34, 2;
add.s32 %r9, %r30, %r35;
st.shared.u32 [%r9], %r88;
mov.u32 %r91, 1;
setp.lt.s32	%p4, %r1, 1;
@%p4 bra BB6_7;

mov.u32 %r89, %r1;

BB6_4:
bar.sync 0;
setp.ge.u32	%p5, %r2, %r89;
@%p5 bra BB6_6;

mov.u32 %r37, 2;
mul24.lo.s32 %r38, %r37, %r91;
mul24.lo.s32 %r39, %r38, %r2;
add.s32 %r40, %r39, %r91;
add.s32 %r41, %r40, -1;
add.s32 %r42, %r41, %r91;
shr.s32 %r43, %r41, 4;
shr.s32 %r44, %r42, 4;
add.s32 %r45, %r40, %r43;
shl.b32 %r46, %r45, 2;
add.s32 %r48, %r46, %r30;
add.s32 %r49, %r40, %r91;
add.s32 %r50, %r49, %r44;
shl.b32 %r51, %r50, 2;
add.s32 %r52, %r51, %r30;
ld.shared.u32 %r53, [%r52+-4];
ld.shared.u32 %r54, [%r48+-4];
add.s32 %r55, %r53, %r54;
st.shared.u32 [%r52+-4], %r55;

BB6_6:
shl.b32 %r91, %r91, 1;
shr.s32 %r89, %r89, 1;
setp.gt.s32	%p6, %r89, 0;
@%p6 bra BB6_4;

BB6_7:
setp.ne.s32	%p7, %r2, 0;
@%p7 bra BB6_9;

mov.u32 %r56, %ntid.x;
shl.b32 %r57, %r56, 1;
add.s32 %r58, %r57, -1;
shr.s32 %r59, %r58, 4;
add.s32 %r60, %r57, %r59;
shl.b32 %r61, %r60, 2;
add.s32 %r63, %r61, %r30;
mov.u32 %r64, 0;
st.shared.u32 [%r63+-4], %r64;

BB6_9:
setp.eq.s32	%p8, %r1, 0;
mov.u32 %r92, 1;
@%p8 bra BB6_13;

BB6_10:
shr.u32 %r91, %r91, 1;
bar.sync 0;
setp.ge.u32	%p9, %r2, %r92;
@%p9 bra BB6_12;

mov.u32 %r66, 2;
mul24.lo.s32 %r67, %r66, %r91;
mul24.lo.s32 %r68, %r67, %r2;
add.s32 %r69, %r68, %r91;
add.s32 %r70, %r69, -1;
add.s32 %r71, %r70, %r91;
shr.s32 %r72, %r70, 4;
shr.s32 %r73, %r71, 4;
add.s32 %r74, %r69, %r72;
shl.b32 %r75, %r74, 2;
add.s32 %r77, %r75, %r30;
ld.shared.u32 %r78, [%r77+-4];
add.s32 %r79, %r69, %r91;
add.s32 %r80, %r79, %r73;
shl.b32 %r81, %r80, 2;
add.s32 %r82, %r81, %r30;
ld.shared.u32 %r83, [%r82+-4];
st.shared.u32 [%r77+-4], %r83;
ld.shared.u32 %r84, [%r82+-4];
add.s32 %r85, %r84, %r78;
st.shared.u32 [%r82+-4], %r85;

BB6_12:
shl.b32 %r92, %r92, 1;
setp.le.u32	%p10, %r92, %r1;
@%p10 bra BB6_10;

BB6_13:
setp.lt.s32	%p1, %r5, %r19;
bar.sync 0;
ld.shared.u32 %r86, [%r6];
add.s64 %rd10, %rd1, %rd5;
st.global.u32 [%rd10], %r86;
@!%p1 bra BB6_15;
bra.uni BB6_14;

BB6_14:
ld.shared.u32 %r87, [%r9];
mul.wide.s32 %rd11, %r4, 4;
add.s64 %rd12, %rd1, %rd11;
st.global.u32 [%rd12], %r87;

BB6_15:
ret;
}

.entry _Z5pack2PjS_S_S_j(
.param .u64 _Z5pack2PjS_S_S_j_param_0,
.param .u64 _Z5pack2PjS_S_S_j_param_1,
.param .u64 _Z5pack2PjS_S_S_j_param_2,
.param .u64 _Z5pack2PjS_S_S_j_param_3,
.param .u32 _Z5pack2PjS_S_S_j_param_4
)
{
.reg .pred %p<13>;
.reg .b32 %r<151>;
.reg .b64 %rd<63>;


ld.param.u64 %rd3, [_Z5pack2PjS_S_S_j_param_0];
ld.param.u64 %rd5, [_Z5pack2PjS_S_S_j_param_1];
ld.param.u64 %rd6, [_Z5pack2PjS_S_S_j_param_2];
ld.param.u64 %rd4, [_Z5pack2PjS_S_S_j_param_3];
ld.param.u32 %r29, [_Z5pack2PjS_S_S_j_param_4];
cvta.to.global.u64 %rd7, %rd4;
mov.u32 %r31, %ctaid.x;
mov.u32 %r32, %ntid.x;
mov.u32 %r33, %tid.x;
mad.lo.s32 %r1, %r31, %r32, %r33;
mul.lo.s32 %r34, %r1, %r29;
cvta.to.global.u64 %rd8, %rd5;
mul.wide.u32 %rd9, %r1, 4;
add.s64 %rd10, %rd8, %rd9;
ld.global.u32 %r2, [%rd10];
cvta.to.global.u64 %rd11, %rd6;
add.s64 %rd12, %rd11, %rd9;
ld.global.u32 %r3, [%rd12];
shr.u32 %r4, %r3, 5;
and.b32 %r5, %r3, 31;
cvta.to.global.u64 %rd13, %rd3;
mul.wide.u32 %rd14, %r34, 4;
add.s64 %rd15, %rd13, %rd14;
ld.global.u32 %r35, [%rd15];
shr.u32 %r36, %r35, %r5;
mul.wide.u32 %rd16, %r4, 4;
add.s64 %rd17, %rd7, %rd16;
atom.global.or.b32 %r37, [%rd17], %r36;
mov.u32 %r38, 32;
sub.s32 %r39, %r38, %r5;
shl.b32 %r6, %r35, %r39;
mov.u32 %r150, 1;
setp.lt.u32	%p1, %r2, 64;
@%p1 bra BB7_1;

setp.gt.u32	%p2, %r2, 95;
shr.u32 %r43, %r2, 5;
add.s32 %r44, %r43, -1;
selp.b32	%r45, %r44, 1, %p2;
mov.u32 %r144, 1;
and.b32 %r46, %r45, 3;
setp.eq.s32	%p3, %r46, 0;
mov.u32 %r149, 0;
@%p3 bra BB7_3;

mov.u32 %r142, 1;
setp.eq.s32	%p5, %r46, 1;
@%p5 bra BB7_8;

mov.u32 %r140, 1;
setp.eq.s32	%p7, %r46, 2;
@%p7 bra BB7_7;

mad.lo.s32 %r62, %r1, %r29, 1;
mul.wide.u32 %rd19, %r62, 4;
add.s64 %rd20, %rd13, %rd19;
ld.global.u32 %r63, [%rd20];
shr.u32 %r64, %r63, %r5;
or.b32 %r65, %r64, %r6;
add.s32 %r66, %r4, 1;
mul.wide.u32 %rd22, %r66, 4;
add.s64 %rd23, %rd7, %rd22;
st.global.u32 [%rd23], %r65;
shl.b32 %r6, %r63, %r39;
mov.u32 %r140, 2;

BB7_7:
mad.lo.s32 %r73, %r1, %r29, %r140;
mul.wide.u32 %rd25, %r73, 4;
add.s64 %rd26, %rd13, %rd25;
ld.global.u32 %r74, [%rd26];
shr.u32 %r75, %r74, %r5;
or.b32 %r76, %r75, %r6;
add.s32 %r77, %r140, %r4;
mul.wide.u32 %rd28, %r77, 4;
add.s64 %rd29, %rd7, %rd28;
st.global.u32 [%rd29], %r76;
add.s32 %r142, %r140, 1;
shl.b32 %r6, %r74, %r39;

BB7_8:
mad.lo.s32 %r84, %r1, %r29, %r142;
mul.wide.u32 %rd31, %r84, 4;
add.s64 %rd32, %rd13, %rd31;
ld.global.u32 %r85, [%rd32];
shr.u32 %r86, %r85, %r5;
or.b32 %r87, %r86, %r6;
add.s32 %r88, %r142, %r4;
mul.wide.u32 %rd34, %r88, 4;
add.s64 %rd35, %rd7, %rd34;
st.global.u32 [%rd35], %r87;
add.s32 %r144, %r142, 1;
shl.b32 %r6, %r85, %r39;
mov.u32 %r149, %r6;
mov.u32 %r150, %r144;
bra.uni BB7_9;

BB7_1:
mov.u32 %r149, %r6;
bra.uni BB7_12;

BB7_3:
mov.u32 %r150, %r149;

BB7_9:
setp.lt.u32	%p9, %r45, 4;
@%p9 bra BB7_12;

mov.u32 %r149, %r6;
mov.u32 %r150, %r144;

BB7_11:
add.s32 %r94, %r150, %r34;
mul.wide.u32 %rd36, %r94, 4;
add.s64 %rd37, %rd13, %rd36;
ld.global.u32 %r95, [%rd37];
shr.u32 %r96, %r95, %r5;
or.b32 %r97, %r96, %r149;
add.s32 %r98, %r150, %r4;
mul.wide.u32 %rd38, %r98, 4;
add.s64 %rd39, %rd7, %rd38;
st.global.u32 [%rd39], %r97;
shl.b32 %r99, %r95, %r39;
add.s32 %r100, %r150, 1;
add.s32 %r101, %r100, %r34;
mul.wide.u32 %rd40, %r101, 4;
add.s64 %rd41, %rd13, %rd40;
ld.global.u32 %r102, [%rd41];
shr.u32 %r103, %r102, %r5;
or.b32 %r104, %r103, %r99;
add.s32 %r105, %r100, %r4;
mul.wide.u32 %rd42, %r105, 4;
add.s64 %rd43, %rd7, %rd42;
st.global.u32 [%rd43], %r104;
shl.b32 %r106, %r102, %r39;
add.s32 %r107, %r150, 2;
add.s32 %r108, %r107, %r34;
mul.wide.u32 %rd44, %r108, 4;
add.s64 %rd45, %rd13, %rd44;
ld.global.u32 %r109, [%rd45];
shr.u32 %r110, %r109, %r5;
or.b32 %r111, %r110, %r106;
add.s32 %r112, %r107, %r4;
mul.wide.u32 %rd46, %r112, 4;
add.s64 %rd47, %rd7, %rd46;
st.global.u32 [%rd47], %r111;
shl.b32 %r113, %r109, %r39;
add.s32 %r114, %r150, 3;
add.s32 %r115, %r114, %r34;
mul.wide.u32 %rd48, %r115, 4;
add.s64 %rd49, %rd13, %rd48;
ld.global.u32 %r116, [%rd49];
shr.u32 %r117, %r116, %r5;
or.b32 %r118, %r117, %r113;
add.s32 %r119, %r114, %r4;
mul.wide.u32 %rd50, %r119, 4;
add.s64 %rd51, %rd7, %rd50;
st.global.u32 [%rd51], %r118;
shl.b32 %r149, %r116, %r39;
add.s32 %r150, %r150, 4;
setp.lt.u32	%p10, %r150, %r43;
@%p10 bra BB7_11;

BB7_12:
or.b32 %r120, %r3, %r2;
and.b32 %r121, %r120, 31;
setp.eq.s32	%p11, %r121, 0;
@%p11 bra BB7_14;

add.s32 %r122, %r150, %r4;
mul.wide.u32 %rd53, %r122, 4;
add.s64 %rd54, %rd7, %rd53;
atom.global.or.b32 %r123, [%rd54], %r149;

BB7_14:
and.b32 %r124, %r2, 31;
setp.eq.s32	%p12, %r124, 0;
@%p12 bra BB7_16;

mad.lo.s32 %r129, %r1, %r29, %r150;
mul.wide.u32 %rd56, %r129, 4;
add.s64 %rd57, %rd13, %rd56;
add.s32 %r130, %r150, %r4;
mul.wide.u32 %rd59, %r130, 4;
add.s64 %rd60, %rd7, %rd59;
ld.global.u32 %r131, [%rd57];
shr.u32 %r132, %r131, %r5;
atom.global.or.b32 %r133, [%rd60], %r132;
add.s32 %r134, %r130, 1;
mul.wide.u32 %rd61, %r134, 4;
add.s64 %rd62, %rd7, %rd61;
shl.b32 %r137, %r131, %r39;
atom.global.or.b32 %r138, [%rd62], %r137;

BB7_16:
ret;
}




// ===== COMPILED SASS (sm_100) =====

	.target	sm_100

	.elftype	@"ET_EXEC"


//--------------------- .note.nv.tkinfo           --------------------------
	.section	.note.nv.tkinfo,"",@"SHT_NOTE"
	.sectionflags	@"SHF_NOTE_NV_TKINFO"
	.tkinfo
        /*0018*/ 	.word	0x00000002
        /*0030*/ 	.string	""
        /*0030*/ 	.string	"ptxas"
        /*0030*/ 	.string	"Cuda compilation tools, release 13.0, V13.0.88"
        /*0030*/ 	.string	"Build cuda_13.0.r13.0/compiler.36424714_0"
        /*0030*/ 	.string	"-arch sm_100 "



//--------------------- .note.nv.cuinfo           --------------------------
	.section	.note.nv.cuinfo,"",@"SHT_NOTE"
	.sectionflags	@"SHF_NOTE_NV_CUINFO"
        /*0018*/ 	.short	0x0002
        /*001a*/ 	.short	0x001e
        /*001c*/ 	.short	0x0082
	.zero		2


//--------------------- .nv.info                  --------------------------
	.section	.nv.info,"",@"SHT_CUDA_INFO"
	.align	4


	//----- nvinfo : EIATTR_REGCOUNT
	.align		4
        /*0000*/ 	.byte	0x04, 0x2f
        /*0002*/ 	.short	(.L_1 - .L_0)
	.align		4
.L_0:
        /*0004*/ 	.word	index@(_Z12histo_kernelPhlPj)
        /*0008*/ 	.word	0x0000000a


	//----- nvinfo : EIATTR_FRAME_SIZE
	.align		4
.L_1:
        /*000c*/ 	.byte	0x04, 0x11
        /*000e*/ 	.short	(.L_3 - .L_2)
	.align		4
.L_2:
        /*0010*/ 	.word	index@(_Z12histo_kernelPhlPj)
        /*0014*/ 	.word	0x00000000


	//----- nvinfo : EIATTR_REGCOUNT
	.align		4
.L_3:
        /*0018*/ 	.byte	0x04, 0x2f
        /*001a*/ 	.short	(.L_5 - .L_4)
	.align		4
.L_4:
        /*001c*/ 	.word	index@(_Z26vlc_encode_kernel_sm64huffPjPKjS1_S_S_S_S_S_)
        /*0020*/ 	.word	0x00000016


	//----- nvinfo : EIATTR_FRAME_SIZE
	.align		4
.L_5:
        /*0024*/ 	.byte	0x04, 0x11
        /*0026*/ 	.short	(.L_7 - .L_6)
	.align		4
.L_6:
        /*0028*/ 	.word	index@(_Z26vlc_encode_kernel_sm64huffPjPKjS1_S_S_S_S_S_)
        /*002c*/ 	.word	0x00000000


	//----- nvinfo : EIATTR_REGCOUNT
	.align		4
.L_7:
        /*0030*/ 	.byte	0x04, 0x2f
        /*0032*/ 	.short	(.L_9 - .L_8)
	.align		4
.L_8:
        /*0034*/ 	.word	index@(_Z10uniformAddPjS_iii)
        /*0038*/ 	.word	0x0000000f


	//----- nvinfo : EIATTR_FRAME_SIZE
	.align		4
.L_9:
        /*003c*/ 	.byte	0x04, 0x11
        /*003e*/ 	.short	(.L_11 - .L_10)
	.align		4
.L_10:
        /*0040*/ 	.word	index@(_Z10uniformAddPjS_iii)
        /*0044*/ 	.word	0x00000000


	//----- nvinfo : EIATTR_REGCOUNT
	.align		4
.L_11:
        /*0048*/ 	.byte	0x04, 0x2f
        /*004a*/ 	.short	(.L_13 - .L_12)
	.align		4
.L_12:
        /*004c*/ 	.word	index@(_Z7prescanILb1ELb0EEvPjPKjS0_iii)
        /*0050*/ 	.word	0x00000010


	//----- nvinfo : EIATTR_FRAME_SIZE
	.align		4
.L_13:
        /*0054*/ 	.byte	0x04, 0x11
        /*0056*/ 	.short	(.L_15 - .L_14)
	.align		4
.L_14:
        /*0058*/ 	.word	index@(_Z7prescanILb1ELb0EEvPjPKjS0_iii)
        /*005c*/ 	.word	0x00000000


	//----- nvinfo : EIATTR_REGCOUNT
	.align		4
.L_15:
        /*0060*/ 	.byte	0x04, 0x2f
        /*0062*/ 	.short	(.L_17 - .L_16)
	.align		4
.L_16:
        /*0064*/ 	.word	index@(_Z7prescanILb1ELb1EEvPjPKjS0_iii)
        /*0068*/ 	.word	0x00000012


	//----- nvinfo : EIATTR_FRAME_SIZE
	.align		4
.L_17:
        /*006c*/ 	.byte	0x04, 0x11
        /*006e*/ 	.short	(.L_19 - .L_18)
	.align		4
.L_18:
        /*0070*/ 	.word	index@(_Z7prescanILb1ELb1EEvPjPKjS0_iii)
        /*0074*/ 	.word	0x00000000


	//----- nvinfo : EIATTR_REGCOUNT
	.align		4
.L_19:
        /*0078*/ 	.byte	0x04, 0x2f
        /*007a*/ 	.short	(.L_21 - .L_20)
	.align		4
.L_20:
        /*007c*/ 	.word	index@(_Z7prescanILb0ELb0EEvPjPKjS0_iii)
        /*0080*/ 	.word	0x00000011


	//----- nvinfo : EIATTR_FRAME_SIZE
	.align		4
.L_21:
        /*0084*/ 	.byte	0x04, 0x11
        /*0086*/ 	.short	(.L_23 - .L_22)
	.align		4
.L_22:
        /*0088*/ 	.word	index@(_Z7prescanILb0ELb0EEvPjPKjS0_iii)
        /*008c*/ 	.word	0x00000000


	//----- nvinfo : EIATTR_REGCOUNT
	.align		4
.L_23:
        /*0090*/ 	.byte	0x04, 0x2f
        /*0092*/ 	.short	(.L_25 - .L_24)
	.align		4
.L_24:
        /*0094*/ 	.word	index@(_Z7prescanILb0ELb1EEvPjPKjS0_iii)
        /*0098*/ 	.word	0x0000000f


	//----- nvinfo : EIATTR_FRAME_SIZE
	.align		4
.L_25:
        /*009c*/ 	.byte	0x04, 0x11
        /*009e*/ 	.short	(.L_27 - .L_26)
	.align		4
.L_26:
        /*00a0*/ 	.word	index@(_Z7prescanILb0ELb1EEvPjPKjS0_iii)
        /*00a4*/ 	.word	0x00000000


	//----- nvinfo : EIATTR_REGCOUNT
	.align		4
.L_27:
        /*00a8*/ 	.byte	0x04, 0x2f
        /*00aa*/ 	.short	(.L_29 - .L_28)
	.align		4
.L_28:
        /*00ac*/ 	.word	index@(_Z5pack2PjS_S_S_j)
        /*00b0*/ 	.word	0x0000001e


	//----- nvinfo : EIATTR_FRAME_SIZE
	.align		4
.L_29:
        /*00b4*/ 	.byte	0x04, 0x11
        /*00b6*/ 	.short	(.L_31 - .L_30)
	.align		4
.L_30:
        /*00b8*/ 	.word	index@(_Z5pack2PjS_S_S_j)
        /*00bc*/ 	.word	0x00000000


	//----- nvinfo : EIATTR_MIN_STACK_SIZE
	.align		4
.L_31:
        /*00c0*/ 	.byte	0x04, 0x12
        /*00c2*/ 	.short	(.L_33 - .L_32)
	.align		4
.L_32:
        /*00c4*/ 	.word	index@(_Z5pack2PjS_S_S_j)
        /*00c8*/ 	.word	0x00000000


	//----- nvinfo : EIATTR_MIN_STACK_SIZE
	.align		4
.L_33:
        /*00cc*/ 	.byte	0x04, 0x12
        /*00ce*/ 	.short	(.L_35 - .L_34)
	.align		4
.L_34:
        /*00d0*/ 	.word	index@(_Z7prescanILb0ELb1EEvPjPKjS0_iii)
        /*00d4*/ 	.word	0x00000000


	//----- nvinfo : EIATTR_MIN_STACK_SIZE
	.align		4
.L_35:
        /*00d8*/ 	.byte	0x04, 0x12
        /*00da*/ 	.short	(.L_37 - .L_36)
	.align		4
.L_36:
        /*00dc*/ 	.word	index@(_Z7prescanILb0ELb0EEvPjPKjS0_iii)
        /*00e0*/ 	.word	0x00000000


	//----- nvinfo : EIATTR_MIN_STACK_SIZE
	.align		4
.L_37:
        /*00e4*/ 	.byte	0x04, 0x12
        /*00e6*/ 	.short	(.L_39 - .L_38)
	.align		4
.L_38:
        /*00e8*/ 	.word	index@(_Z7prescanILb1ELb1EEvPjPKjS0_iii)
        /*00ec*/ 	.word	0x00000000


	//----- nvinfo : EIATTR_MIN_STACK_SIZE
	.align		4
.L_39:
        /*00f0*/ 	.byte	0x04, 0x12
        /*00f2*/ 	.short	(.L_41 - .L_40)
	.align		4
.L_40:
        /*00f4*/ 	.word	index@(_Z7prescanILb1ELb0EEvPjPKjS0_iii)
        /*00f8*/ 	.word	0x00000000


	//----- nvinfo : EIATTR_MIN_STACK_SIZE
	.align		4
.L_41:
        /*00fc*/ 	.byte	0x04, 0x12
        /*00fe*/ 	.short	(.L_43 - .L_42)
	.align		4
.L_42:
        /*0100*/ 	.word	index@(_Z10uniformAddPjS_iii)
        /*0104*/ 	.word	0x00000000


	//----- nvinfo : EIATTR_MIN_STACK_SIZE
	.align		4
.L_43:
        /*0108*/ 	.byte	0x04, 0x12
        /*010a*/ 	.short	(.L_45 - .L_44)
	.align		4
.L_44:
        /*010c*/ 	.word	index@(_Z26vlc_encode_kernel_sm64huffPjPKjS1_S_S_S_S_S_)
        /*0110*/ 	.word	0x00000000


	//----- nvinfo : EIATTR_MIN_STACK_SIZE
	.align		4
.L_45:
        /*0114*/ 	.byte	0x04, 0x12
        /*0116*/ 	.short	(.L_47 - .L_46)
	.align		4
.L_46:
        /*0118*/ 	.word	index@(_Z12histo_kernelPhlPj)
        /*011c*/ 	.word	0x00000000
.L_47:


//--------------------- .nv.compat                --------------------------
	.section	.nv.compat,"",@"SHT_CUDA_COMPAT_INFO"
	.align	4
        /*0000*/ 	.byte	0x02, 0x09, 0x00, 0x00, 0x02, 0x02, 0x01, 0x00, 0x02, 0x05, 0x05, 0x00, 0x03, 0x07, 0x01, 0x01
        /*0010*/ 	.byte	0x02, 0x03, 0x00, 0x00, 0x02, 0x06, 0x01, 0x00, 0x04, 0x0b, 0x08, 0x00, 0x09, 0x00, 0x00, 0x00
        /*0020*/ 	.byte	0x00, 0x00, 0x00, 0x00


//--------------------- .nv.info._Z5pack2PjS_S_S_j --------------------------
	.section	.nv.info._Z5pack2PjS_S_S_j,"",@"SHT_CUDA_INFO"
	.sectionflags	@""
	.align	4


	//----- nvinfo : EIATTR_CUDA_API_VERSION
	.align		4
        /*0000*/ 	.byte	0x04, 0x37
        /*0002*/ 	.short	(.L_49 - .L_48)
.L_48:
        /*0004*/ 	.word	0x00000082


	//----- nvinfo : EIATTR_KPARAM_INFO
	.align		4
.L_49:
        /*0008*/ 	.byte	0x04, 0x17
        /*000a*/ 	.short	(.L_51 - .L_50)
.L_50:
        /*000c*/ 	.word	0x00000000
        /*0010*/ 	.short	0x0004
        /*0012*/ 	.short	0x0020
        /*0014*/ 	.byte	0x00, 0xf0, 0x11, 0x00


	//----- nvinfo : EIATTR_KPARAM_INFO
	.align		4
.L_51:
        /*0018*/ 	.byte	0x04, 0x17
        /*001a*/ 	.short	(.L_53 - .L_52)
.L_52:
        /*001c*/ 	.word	0x00000000
        /*0020*/ 	.short	0x0003
        /*0022*/ 	.short	0x0018
        /*0024*/ 	.byte	0x00, 0xf0, 0x21, 0x00


	//----- nvinfo : EIATTR_KPARAM_INFO
	.align		4
.L_53:
        /*0028*/ 	.byte	0x04, 0x17
        /*002a*/ 	.short	(.L_55 - .L_54)
.L_54:
        /*002c*/ 	.word	0x00000000
        /*0030*/ 	.short	0x0002
        /*0032*/ 	.short	0x0010
        /*0034*/ 	.byte	0x00, 0xf0, 0x21, 0x00


	//----- nvinfo : EIATTR_KPARAM_INFO
	.align		4
.L_55:
        /*0038*/ 	.byte	0x04, 0x17
        /*003a*/ 	.short	(.L_57 - .L_56)
.L_56:
        /*003c*/ 	.word	0x00000000
        /*0040*/ 	.short	0x0001
        /*0042*/ 	.short	0x0008
        /*0044*/ 	.byte	0x00, 0xf0, 0x21, 0x00


	//----- nvinfo : EIATTR_KPARAM_INFO
	.align		4
.L_57:
        /*0048*/ 	.byte	0x04, 0x17
        /*004a*/ 	.short	(.L_59 - .L_58)
.L_58:
        /*004c*/ 	.word	0x00000000
        /*0050*/ 	.short	0x0000
        /*0052*/ 	.short	0x0000
        /*0054*/ 	.byte	0x00, 0xf0, 0x21, 0x00


	//----- nvinfo : EIATTR_SPARSE_MMA_MASK
	.align		4
.L_59:
        /*0058*/ 	.byte	0x03, 0x50
        /*005a*/ 	.short	0x0000


	//----- nvinfo : EIATTR_MAXREG_COUNT
	.align		4
        /*005c*/ 	.byte	0x03, 0x1b
        /*005e*/ 	.short	0x00ff


	//----- nvinfo : EIATTR_MERCURY_ISA_VERSION
	.align		4
        /*0060*/ 	.byte	0x03, 0x5f
        /*0062*/ 	.short	0x0101


	//----- nvinfo : EIATTR_VRC_CTA_INIT_COUNT
	.align		4
        /*0064*/ 	.byte	0x02, 0x4a
	.zero		1
	.zero		1


	//----- nvinfo : EIATTR_EXIT_INSTR_OFFSETS
	.align		4
        /*0068*/ 	.byte	0x04, 0x1c
        /*006a*/ 	.short	(.L_61 - .L_60)


	//   ....[0]....
.L_60:
        /*006c*/ 	.word	0x000008b0


	//   ....[1]....
        /*0070*/ 	.word	0x00000970


	//----- nvinfo : EIATTR_CRS_STACK_SIZE
	.align		4
.L_61:
        /*0074*/ 	.byte	0x04, 0x1e
        /*0076*/ 	.short	(.L_63 - .L_62)
.L_62:
        /*0078*/ 	.word	0x00000000


	//----- nvinfo : EIATTR_CBANK_PARAM_SIZE
	.align		4
.L_63:
        /*007c*/ 	.byte	0x03, 0x19
        /*007e*/ 	.short	0x0024


	//----- nvinfo : EIATTR_PARAM_CBANK
	.align		4
        /*0080*/ 	.byte	0x04, 0x0a
        /*0082*/ 	.short	(.L_65 - .L_64)
	.align		4
.L_64:
        /*0084*/ 	.word	index@(.nv.constant0._Z5pack2PjS_S_S_j)
        /*0088*/ 	.short	0x0380
        /*008a*/ 	.short	0x0024


	//----- nvinfo : EIATTR_SW_WAR
	.align		4
.L_65:
        /*008c*/ 	.byte	0x04, 0x36
        /*008e*/ 	.short	(.L_67 - .L_66)
.L_66:
        /*0090*/ 	.word	0x00000008
.L_67:


//--------------------- .nv.info._Z7prescanILb0ELb1EEvPjPKjS0_iii --------------------------
	.section	.nv.info._Z7prescanILb0ELb1EEvPjPKjS0_iii,"",@"SHT_CUDA_INFO"
	.sectionflags	@""
	.align	4


	//----- nvinfo : EIATTR_CUDA_API_VERSION
	.align		4
        /*0000*/ 	.byte	0x04, 0x37
        /*0002*/ 	.short	(.L_69 - .L_68)
.L_68:
        /*0004*/ 	.word	0x00000082


	//----- nvinfo : EIATTR_KPARAM_INFO
	.align		4
.L_69:
        /*0008*/ 	.byte	0x04, 0x17
        /*000a*/ 	.short	(.L_71 - .L_70)
.L_70:
        /*000c*/ 	.word	0x00000000
        /*0010*/ 	.short	0x0005
        /*0012*/ 	.short	0x0020
        /*0014*/ 	.byte	0x00, 0xf0, 0x11, 0x00


	//----- nvinfo : EIATTR_KPARAM_INFO
	.align		4
.L_71:
        /*0018*/ 	.byte	0x04, 0x17
        /*001a*/ 	.short	(.L_73 - .L_72)
.L_72:
        /*001c*/ 	.word	0x00000000
        /*0020*/ 	.short	0x0004
        /*0022*/ 	.short	0x001c
        /*0024*/ 	.byte	0x00, 0xf0, 0x11, 0x00


	//----- nvinfo : EIATTR_KPARAM_INFO
	.align		4
.L_73:
        /*0028*/ 	.byte	0x04, 0x17
        /*002a*/ 	.short	(.L_75 - .L_74)
.L_74:
        /*002c*/ 	.word	0x00000000
        /*0030*/ 	.short	0x0003
        /*0032*/ 	.short	0x0018
        /*0034*/ 	.byte	0x00, 0xf0, 0x11, 0x00


	//----- nvinfo : EIATTR_KPARAM_INFO
	.align		4
.L_75:
        /*0038*/ 	.byte	0x04, 0x17
        /*003a*/ 	.short	(.L_77 - .L_76)
.L_76:
        /*003c*/ 	.word	0x00000000
        /*0040*/ 	.short	0x0002
        /*0042*/ 	.short	0x0010
        /*0044*/ 	.byte	0x00, 0xf0, 0x21, 0x00


	//----- nvinfo : EIATTR_KPARAM_INFO
	.align		4
.L_77:
        /*0048*/ 	.byte	0x04, 0x17
        /*004a*/ 	.short	(.L_79 - .L_78)
.L_78:
        /*004c*/ 	.word	0x00000000
        /*0050*/ 	.short	0x0001
        /*0052*/ 	.short	0x0008
        /*0054*/ 	.byte	0x00, 0xf0, 0x21, 0x00


	//----- nvinfo : EIATTR_KPARAM_INFO
	.align		4
.L_79:
        /*0058*/ 	.byte	0x04, 0x17
        /*005a*/ 	.short	(.L_81 - .L_80)
.L_80:
        /*005c*/ 	.word	0x00000000
        /*0060*/ 	.short	0x0000
        /*0062*/ 	.short	0x0000
        /*0064*/ 	.byte	0x00, 0xf0, 0x21, 0x00


	//----- nvinfo : EIATTR_SPARSE_MMA_MASK
	.align		4
.L_81:
        /*0068*/ 	.byte	0x03, 0x50
        /*006a*/ 	.short	0x0000


	//----- nvinfo : EIATTR_MAXREG_COUNT
	.align		4
        /*006c*/ 	.byte	0x03, 0x1b
        /*006e*/ 	.short	0x00ff


	//----- nvinfo : EIATTR_NUM_BARRIERS
	.align		4
        /*0070*/ 	.byte	0x02, 0x4c
        /*0072*/ 	.byte	0x01
	.zero		1


	//----- nvinfo : EIATTR_MERCURY_ISA_VERSION
	.align		4
        /*0074*/ 	.byte	0x03, 0x5f
        /*0076*/ 	.short	0x0101


	//----- nvinfo : EIATTR_VRC_CTA_INIT_COUNT
	.align		4
        /*0078*/ 	.byte	0x02, 0x4a
	.zero		1
	.zero		1


	//----- nvinfo : EIATTR_EXIT_INSTR_OFFSETS
	.align		4
        /*007c*/ 	.byte	0x04, 0x1c
        /*007e*/ 	.short	(.L_83 - .L_82)


	//   ....[0]....
.L_82:
        /*0080*/ 	.word	0x00000680


	//   ....[1]....
        /*0084*/ 	.word	0x000006c0


	//----- nvinfo : EIATTR_CRS_STACK_SIZE
	.align		4
.L_83:
        /*0088*/ 	.byte	0x04, 0x1e
        /*008a*/ 	.short	(.L_85 - .L_84)
.L_84:
        /*008c*/ 	.word	0x00000000


	//----- nvinfo : EIATTR_CBANK_PARAM_SIZE
	.align		4
.L_85:
        /*0090*/ 	.byte	0x03, 0x19
        /*0092*/ 	.short	0x0024


	//----- nvinfo : EIATTR_PARAM_CBANK
	.align		4
        /*0094*/ 	.byte	0x04, 0x0a
        /*0096*/ 	.short	(.L_87 - .L_86)
	.align		4
.L_86:
        /*0098*/ 	.word	index@(.nv.constant0._Z7prescanILb0ELb1EEvPjPKjS0_iii)
        /*009c*/ 	.short	0x0380
        /*009e*/ 	.short	0x0024


	//----- nvinfo : EIATTR_SW_WAR
	.align		4
.L_87:
        /*00a0*/ 	.byte	0x04, 0x36
        /*00a2*/ 	.short	(.L_89 - .L_88)
.L_88:
        /*00a4*/ 	.word	0x00000008
.L_89:


//--------------------- .nv.info._Z7prescanILb0ELb0EEvPjPKjS0_iii --------------------------
	.section	.nv.info._Z7prescanILb0ELb0EEvPjPKjS0_iii,"",@"SHT_CUDA_INFO"
	.sectionflags	@""
	.align	4


	//----- nvinfo : EIATTR_CUDA_API_VERSION
	.align		4
        /*0000*/ 	.byte	0x04, 0x37
        /*0002*/ 	.short	(.L_91 - .L_90)
.L_90:
        /*0004*/ 	.word	0x00000082


	//----- nvinfo : EIATTR_KPARAM_INFO
	.align		4
.L_91:
        /*0008*/ 	.byte	0x04, 0x17
        /*000a*/ 	.short	(.L_93 - .L_92)
.L_92:
        /*000c*/ 	.word	0x00000000
        /*0010*/ 	.short	0x0005
        /*0012*/ 	.short	0x0020
        /*0014*/ 	.byte	0x00, 0xf0, 0x11, 0x00


	//----- nvinfo : EIATTR_KPARAM_INFO
	.align		4
.L_93:
        /*0018*/ 	.byte	0x04, 0x17
        /*001a*/ 	.short	(.L_95 - .L_94)
.L_94:
        /*001c*/ 	.word	0x00000000
        /*0020*/ 	.short	0x0004
        /*0022*/ 	.short	0x001c
        /*0024*/ 	.byte	0x00, 0xf0, 0x11, 0x00


	//----- nvinfo : EIATTR_KPARAM_INFO
	.align		4
.L_95:
        /*0028*/ 	.byte	0x04, 0x17
        /*002a*/ 	.short	(.L_97 - .L_96)
.L_96:
        /*002c*/ 	.word	0x00000000
        /*0030*/ 	.short	0x0003
        /*0032*/ 	.short	0x0018
        /*0034*/ 	.byte	0x00, 0xf0, 0x11, 0x00


	//----- nvinfo : EIATTR_KPARAM_INFO
	.align		4
.L_97:
        /*0038*/ 	.byte	0x04, 0x17
        /*003a*/ 	.short	(.L_99 - .L_98)
.L_98:
        /*003c*/ 	.word	0x00000000
        /*0040*/ 	.short	0x0002
        /*0042*/ 	.short	0x0010
        /*0044*/ 	.byte	0x00, 0xf0, 0x21, 0x00


	//----- nvinfo : EIATTR_KPARAM_INFO
	.align		4
.L_99:
        /*0048*/ 	.byte	0x04, 0x17
        /*004a*/ 	.short	(.L_101 - .L_100)
.L_100:
        /*004c*/ 	.word	0x00000000
        /*0050*/ 	.short	0x0001
        /*0052*/ 	.short	0x0008
        /*0054*/ 	.byte	0x00, 0xf0, 0x21, 0x00


	//----- nvinfo : EIATTR_KPARAM_INFO
	.align		4
.L_101:
        /*0058*/ 	.byte	0x04, 0x17
        /*005a*/ 	.short	(.L_103 - .L_102)
.L_102:
        /*005c*/ 	.word	0x00000000
        /*0060*/ 	.short	0x0000
        /*0062*/ 	.short	0x0000
        /*0064*/ 	.byte	0x00, 0xf0, 0x21, 0x00


	//----- nvinfo : EIATTR_SPARSE_MMA_MASK
	.align		4
.L_103:
        /*0068*/ 	.byte	0x03, 0x50
        /*006a*/ 	.short	0x0000


	//----- nvinfo : EIATTR_MAXREG_COUNT
	.align		4
        /*006c*/ 	.byte	0x03, 0x1b
        /*006e*/ 	.short	0x00ff


	//----- nvinfo : EIATTR_NUM_BARRIERS
	.align		4
        /*0070*/ 	.byte	0x02, 0x4c
        /*0072*/ 	.byte	0x01
	.zero		1


	//----- nvinfo : EIATTR_MERCURY_ISA_VERSION
	.align		4
        /*0074*/ 	.byte	0x03, 0x5f
        /*0076*/ 	.short	0x0101


	//----- nvinfo : EIATTR_VRC_CTA_INIT_COUNT
	.align		4
        /*0078*/ 	.byte	0x02, 0x4a
	.zero		1
	.zero		1


	//----- nvinfo : EIATTR_EXIT_INSTR_OFFSETS
	.align		4
        /*007c*/ 	.byte	0x04, 0x1c
        /*007e*/ 	.short	(.L_105 - .L_104)


	//   ....[0]....
.L_104:
        /*0080*/ 	.word	0x00000640


	//----- nvinfo : EIATTR_CRS_STACK_SIZE
	.align		4
.L_105:
        /*0084*/ 	.byte	0x04, 0x1e
        /*0086*/ 	.short	(.L_107 - .L_106)
.L_106:
        /*0088*/ 	.word	0x00000000


	//----- nvinfo : EIATTR_CBANK_PARAM_SIZE
	.align		4
.L_107:
        /*008c*/ 	.byte	0x03, 0x19
        /*008e*/ 	.short	0x0024


	//----- nvinfo : EIATTR_PARAM_CBANK
	.align		4
        /*0090*/ 	.byte	0x04, 0x0a
        /*0092*/ 	.short	(.L_109 - .L_108)
	.align		4
.L_108:
        /*0094*/ 	.word	index@(.nv.constant0._Z7prescanILb0ELb0EEvPjPKjS0_iii)
        /*0098*/ 	.short	0x0380
        /*009a*/ 	.short	0x0024


	//----- nvinfo : EIATTR_SW_WAR
	.align		4
.L_109:
        /*009c*/ 	.byte	0x04, 0x36
        /*009e*/ 	.short	(.L_111 - .L_110)
.L_110:
        /*00a0*/ 	.word	0x00000008
.L_111:


//--------------------- .nv.info._Z7prescanILb1ELb1EEvPjPKjS0_iii --------------------------
	.section	.nv.info._Z7prescanILb1ELb1EEvPjPKjS0_iii,"",@"SHT_CUDA_INFO"
	.sectionflags	@""
	.align	4


	//----- nvinfo : EIATTR_CUDA_API_VERSION
	.align		4
        /*0000*/ 	.byte	0x04, 0x37
        /*0002*/ 	.short	(.L_113 - .L_112)
.L_112:
        /*0004*/ 	.word	0x00000082


	//----- nvinfo : EIATTR_KPARAM_INFO
	.align		4
.L_113:
        /*0008*/ 	.byte	0x04, 0x17
        /*000a*/ 	.short	(.L_115 - .L_114)
.L_114:
        /*000c*/ 	.word	0x00000000
        /*0010*/ 	.short	0x0005
        /*0012*/ 	.short	0x0020
        /*0014*/ 	.byte	0x00, 0xf0, 0x11, 0x00


	//----- nvinfo : EIATTR_KPARAM_INFO
	.align		4
.L_115:
        /*0018*/ 	.byte	0x04, 0x17
        /*001a*/ 	.short	(.L_117 - .L_116)
.L_116:
        /*001c*/ 	.word	0x00000000
        /*0020*/ 	.short	0x0004
        /*0022*/ 	.short	0x001c
        /*0024*/ 	.byte	0x00, 0xf0, 0x11, 0x00


	//----- nvinfo : EIATTR_KPARAM_INFO
	.align		4
.L_117:
        /*0028*/ 	.byte	0x04, 0x17
        /*002a*/ 	.short	(.L_119 - .L_118)
.L_118:
        /*002c*/ 	.word	0x00000000
        /*0030*/ 	.short	0x0003
        /*0032*/ 	.short	0x0018
        /*0034*/ 	.byte	0x00, 0xf0, 0x11, 0x00


	//----- nvinfo : EIATTR_KPARAM_INFO
	.align		4
.L_119:
        /*0038*/ 	.byte	0x04, 0x17
        /*003a*/ 	.short	(.L_121 - .L_120)
.L_120:
        /*003c*/ 	.word	0x00000000
        /*0040*/ 	.short	0x0002
        /*0042*/ 	.short	0x0010
        /*0044*/ 	.byte	0x00, 0xf0, 0x21, 0x00


	//----- nvinfo : EIATTR_KPARAM_INFO
	.align		4
.L_121:
        /*0048*/ 	.byte	0x04, 0x17
        /*004a*/ 	.short	(.L_123 - .L_122)
.L_122:
        /*004c*/ 	.word	0x00000000
        /*0050*/ 	.short	0x0001
        /*0052*/ 	.short	0x0008
        /*0054*/ 	.byte	0x00, 0xf0, 0x21, 0x00


	//----- nvinfo : EIATTR_KPARAM_INFO
	.align		4
.L_123:
        /*0058*/ 	.byte	0x04, 0x17
        /*005a*/ 	.short	(.L_125 - .L_124)
.L_124:
        /*005c*/ 	.word	0x00000000
        /*0060*/ 	.short	0x0000
        /*0062*/ 	.short	0x0000
        /*0064*/ 	.byte	0x00, 0xf0, 0x21, 0x00


	//----- nvinfo : EIATTR_SPARSE_MMA_MASK
	.align		4
.L_125:
        /*0068*/ 	.byte	0x03, 0x50
        /*006a*/ 	.short	0x0000


	//----- nvinfo : EIATTR_MAXREG_COUNT
	.align		4
        /*006c*/ 	.byte	0x03, 0x1b
        /*006e*/ 	.short	0x00ff


	//----- nvinfo : EIATTR_NUM_BARRIERS
	.align		4
        /*0070*/ 	.byte	0x02, 0x4c
        /*0072*/ 	.byte	0x01
	.zero		1


	//----- nvinfo : EIATTR_MERCURY_ISA_VERSION
	.align		4
        /*0074*/ 	.byte	0x03, 0x5f
        /*0076*/ 	.short	0x0101


	//----- nvinfo : EIATTR_VRC_CTA_INIT_COUNT
	.align		4
        /*0078*/ 	.byte	0x02, 0x4a
	.zero		1
	.zero		1


	//----- nvinfo : EIATTR_EXIT_INSTR_OFFSETS
	.align		4
        /*007c*/ 	.byte	0x04, 0x1c
        /*007e*/ 	.short	(.L_127 - .L_126)


	//   ....[0]....
.L_126:
        /*0080*/ 	.word	0x00000720


	//   ....[1]....
        /*0084*/ 	.word	0x00000760


	//----- nvinfo : EIATTR_CRS_STACK_SIZE
	.align		4
.L_127:
        /*0088*/ 	.byte	0x04, 0x1e
        /*008a*/ 	.short	(.L_129 - .L_128)
.L_128:
        /*008c*/ 	.word	0x00000000


	//----- nvinfo : EIATTR_CBANK_PARAM_SIZE
	.align		4
.L_129:
        /*0090*/ 	.byte	0x03, 0x19
        /*0092*/ 	.short	0x0024


	//----- nvinfo : EIATTR_PARAM_CBANK
	.align		4
        /*0094*/ 	.byte	0x04, 0x0a
        /*0096*/ 	.short	(.L_131 - .L_130)
	.align		4
.L_130:
        /*0098*/ 	.word	index@(.nv.constant0._Z7prescanILb1ELb1EEvPjPKjS0_iii)
        /*009c*/ 	.short	0x0380
        /*009e*/ 	.short	0x0024


	//----- nvinfo : EIATTR_SW_WAR
	.align		4
.L_131:
        /*00a0*/ 	.byte	0x04, 0x36
        /*00a2*/ 	.short	(.L_133 - .L_132)
.L_132:
        /*00a4*/ 	.word	0x00000008
.L_133:


//--------------------- .nv.info._Z7prescanILb1ELb0EEvPjPKjS0_iii --------------------------
	.section	.nv.info._Z7prescanILb1ELb0EEvPjPKjS0_iii,"",@"SHT_CUDA_INFO"
	.sectionflags	@""
	.align	4


	//----- nvinfo : EIATTR_CUDA_API_VERSION
	.align		4
        /*0000*/ 	.byte	0x04, 0x37
        /*0002*/ 	.short	(.L_135 - .L_134)
.L_134:
        /*0004*/ 	.word	0x00000082


	//----- nvinfo : EIATTR_KPARAM_INFO
	.align		4
.L_135:
        /*0008*/ 	.byte	0x04, 0x17
        /*000a*/ 	.short	(.L_137 - .L_136)
.L_136:
        /*000c*/ 	.word	0x00000000
        /*0010*/ 	.short	0x0005
        /*0012*/ 	.short	0x0020
        /*0014*/ 	.byte	0x00, 0xf0, 0x11, 0x00


	//----- nvinfo : EIATTR_KPARAM_INFO
	.align		4
.L_137:
        /*0018*/ 	.byte	0x04, 0x17
        /*001a*/ 	.short	(.L_139 - .L_138)
.L_138:
        /*001c*/ 	.word	0x00000000
        /*0020*/ 	.short	0x0004
        /*0022*/ 	.short	0x001c
        /*0024*/ 	.byte	0x00, 0xf0, 0x11, 0x00


	//----- nvinfo : EIATTR_KPARAM_INFO
	.align		4
.L_139:
        /*0028*/ 	.byte	0x04, 0x17
        /*002a*/ 	.short	(.L_141 - .L_140)
.L_140:
        /*002c*/ 	.word	0x00000000
        /*0030*/ 	.short	0x0003
        /*0032*/ 	.short	0x0018
        /*0034*/ 	.byte	0x00, 0xf0, 0x11, 0x00


	//----- nvinfo : EIATTR_KPARAM_INFO
	.align		4
.L_141:
        /*0038*/ 	.byte	0x04, 0x17
        /*003a*/ 	.short	(.L_143 - .L_142)
.L_142:
        /*003c*/ 	.word	0x00000000
        /*0040*/ 	.short	0x0002
        /*0042*/ 	.short	0x0010
        /*0044*/ 	.byte	0x00, 0xf0, 0x21, 0x00


	//----- nvinfo : EIATTR_KPARAM_INFO
	.align		4
.L_143:
        /*0048*/ 	.byte	0x04, 0x17
        /*004a*/ 	.short	(.L_145 - .L_144)
.L_144:
        /*004c*/ 	.word	0x00000000
        /*0050*/ 	.short	0x0001
        /*0052*/ 	.short	0x0008
        /*0054*/ 	.byte	0x00, 0xf0, 0x21, 0x00


	//----- nvinfo : EIATTR_KPARAM_INFO
	.align		4
.L_145:
        /*0058*/ 	.byte	0x04, 0x17
        /*005a*/ 	.short	(.L_147 - .L_146)
.L_146:
        /*005c*/ 	.word	0x00000000
        /*0060*/ 	.short	0x0000
        /*0062*/ 	.short	0x0000
        /*0064*/ 	.byte	0x00, 0xf0, 0x21, 0x00


	//----- nvinfo : EIATTR_SPARSE_MMA_MASK
	.align		4
.L_147:
        /*0068*/ 	.byte	0x03, 0x50
        /*006a*/ 	.short	0x0000


	//----- nvinfo : EIATTR_MAXREG_COUNT
	.align		4
        /*006c*/ 	.byte	0x03, 0x1b
        /*006e*/ 	.short	0x00ff


	//----- nvinfo : EIATTR_NUM_BARRIERS
	.align		4
        /*0070*/ 	.byte	0x02, 0x4c
        /*0072*/ 	.byte	0x01
	.zero		1


	//----- nvinfo : EIATTR_MERCURY_ISA_VERSION
	.align		4
        /*0074*/ 	.byte	0x03, 0x5f
        /*0076*/ 	.short	0x0101


	//----- nvinfo : EIATTR_VRC_CTA_INIT_COUNT
	.align		4
        /*0078*/ 	.byte	0x02, 0x4a
	.zero		1
	.zero		1


	//----- nvinfo : EIATTR_EXIT_INSTR_OFFSETS
	.align		4
        /*007c*/ 	.byte	0x04, 0x1c
        /*007e*/ 	.short	(.L_149 - .L_148)


	//   ....[0]....
.L_148:
        /*0080*/ 	.word	0x00000700


	//----- nvinfo : EIATTR_CRS_STACK_SIZE
	.align		4
.L_149:
        /*0084*/ 	.byte	0x04, 0x1e
        /*0086*/ 	.short	(.L_151 - .L_150)
.L_150:
        /*0088*/ 	.word	0x00000000


	//----- nvinfo : EIATTR_CBANK_PARAM_SIZE
	.align		4
.L_151:
        /*008c*/ 	.byte	0x03, 0x19
        /*008e*/ 	.short	0x0024


	//----- nvinfo : EIATTR_PARAM_CBANK
	.align		4
        /*0090*/ 	.byte	0x04, 0x0a
        /*0092*/ 	.short	(.L_153 - .L_152)
	.align		4
.L_152:
        /*0094*/ 	.word	index@(.nv.constant0._Z7prescanILb1ELb0EEvPjPKjS0_iii)
        /*0098*/ 	.short	0x0380
        /*009a*/ 	.short	0x0024


	//----- nvinfo : EIATTR_SW_WAR
	.align		4
.L_153:
        /*009c*/ 	.byte	0x04, 0x36
        /*009e*/ 	.short	(.L_155 - .L_154)
.L_154:
        /*00a0*/ 	.word	0x00000008
.L_155:


//--------------------- .nv.info._Z10uniformAddPjS_iii --------------------------
	.section	.nv.info._Z10uniformAddPjS_iii,"",@"SHT_CUDA_INFO"
	.sectionflags	@""
	.align	4


	//----- nvinfo : EIATTR_CUDA_API_VERSION
	.align		4
        /*0000*/ 	.byte	0x04, 0x37
        /*0002*/ 	.short	(.L_157 - .L_156)
.L_156:
        /*0004*/ 	.word	0x00000082


	//----- nvinfo : EIATTR_KPARAM_INFO
	.align		4
.L_157:
        /*0008*/ 	.byte	0x04, 0x17
        /*000a*/ 	.short	(.L_159 - .L_158)
.L_158:
        /*000c*/ 	.word	0x00000000
        /*0010*/ 	.short	0x0004
        /*0012*/ 	.short	0x0018
        /*0014*/ 	.byte	0x00, 0xf0, 0x11, 0x00


	//----- nvinfo : EIATTR_KPARAM_INFO
	.align		4
.L_159:
        /*0018*/ 	.byte	0x04, 0x17
        /*001a*/ 	.short	(.L_161 - .L_160)
.L_160:
        /*001c*/ 	.word	0x00000000
        /*0020*/ 	.short	0x0003
        /*0022*/ 	.short	0x0014
        /*0024*/ 	.byte	0x00, 0xf0, 0x11, 0x00


	//----- nvinfo : EIATTR_KPARAM_INFO
	.align		4
.L_161:
        /*0028*/ 	.byte	0x04, 0x17
        /*002a*/ 	.short	(.L_163 - .L_162)
.L_162:
        /*002c*/ 	.word	0x00000000
        /*0030*/ 	.short	0x0002
        /*0032*/ 	.short	0x0010
        /*0034*/ 	.byte	0x00, 0xf0, 0x11, 0x00


	//----- nvinfo : EIATTR_KPARAM_INFO
	.align		4
.L_163:
        /*0038*/ 	.byte	0x04, 0x17
        /*003a*/ 	.short	(.L_165 - .L_164)
.L_164:
        /*003c*/ 	.word	0x00000000
        /*0040*/ 	.short	0x0001
        /*0042*/ 	.short	0x0008
        /*0044*/ 	.byte	0x00, 0xf0, 0x21, 0x00


	//----- nvinfo : EIATTR_KPARAM_INFO
	.align		4
.L_165:
        /*0048*/ 	.byte	0x04, 0x17
        /*004a*/ 	.short	(.L_167 - .L_166)
.L_166:
        /*004c*/ 	.word	0x00000000
        /*0050*/ 	.short	0x0000
        /*0052*/ 	.short	0x0000
        /*0054*/ 	.byte	0x00, 0xf0, 0x21, 0x00


	//----- nvinfo : EIATTR_SPARSE_MMA_MASK
	.align		4
.L_167:
        /*0058*/ 	.byte	0x03, 0x50
        /*005a*/ 	.short	0x0000


	//----- nvinfo : EIATTR_MAXREG_COUNT
	.align		4
        /*005c*/ 	.byte	0x03, 0x1b
        /*005e*/ 	.short	0x00ff


	//----- nvinfo : EIATTR_NUM_BARRIERS
	.align		4
        /*0060*/ 	.byte	0x02, 0x4c
        /*0062*/ 	.byte	0x01
	.zero		1


	//----- nvinfo : EIATTR_MERCURY_ISA_VERSION
	.align		4
        /*0064*/ 	.byte	0x03, 0x5f
        /*0066*/ 	.short	0x0101


	//----- nvinfo : EIATTR_VRC_CTA_INIT_COUNT
	.align		4
        /*0068*/ 	.byte	0x02, 0x4a
	.zero		1
	.zero		1


	//----- nvinfo : EIATTR_EXIT_INSTR_OFFSETS
	.align		4
        /*006c*/ 	.byte	0x04, 0x1c
        /*006e*/ 	.short	(.L_169 - .L_168)


	//   ....[0]....
.L_168:
        /*0070*/ 	.word	0x00000250


	//----- nvinfo : EIATTR_CBANK_PARAM_SIZE
	.align		4
.L_169:
        /*0074*/ 	.byte	0x03, 0x19
        /*0076*/ 	.short	0x001c


	//----- nvinfo : EIATTR_PARAM_CBANK
	.align		4
        /*0078*/ 	.byte	0x04, 0x0a
        /*007a*/ 	.short	(.L_171 - .L_170)
	.align		4
.L_170:
        /*007c*/ 	.word	index@(.nv.constant0._Z10uniformAddPjS_iii)
        /*0080*/ 	.short	0x0380
        /*0082*/ 	.short	0x001c


	//----- nvinfo : EIATTR_SW_WAR
	.align		4
.L_171:
        /*0084*/ 	.byte	0x04, 0x36
        /*0086*/ 	.short	(.L_173 - .L_172)
.L_172:
        /*0088*/ 	.word	0x00000008
.L_173:


//--------------------- .nv.info._Z26vlc_encode_kernel_sm64huffPjPKjS1_S_S_S_S_S_ --------------------------
	.section	.nv.info._Z26vlc_encode_kernel_sm64huffPjPKjS1_S_S_S_S_S_,"",@"SHT_CUDA_INFO"
	.sectionflags	@""
	.align	4


	//----- nvinfo : EIATTR_CUDA_API_VERSION
	.align		4
        /*0000*/ 	.byte	0x04, 0x37
        /*0002*/ 	.short	(.L_175 - .L_174)
.L_174:
        /*0004*/ 	.word	0x00000082


	//----- nvinfo : EIATTR_KPARAM_INFO
	.align		4
.L_175:
        /*0008*/ 	.byte	0x04, 0x17
        /*000a*/ 	.short	(.L_177 - .L_176)
.L_176:
        /*000c*/ 	.word	0x00000000
        /*0010*/ 	.short	0x0007
        /*0012*/ 	.short	0x0038
        /*0014*/ 	.byte	0x00, 0xf0, 0x21, 0x00


	//----- nvinfo : EIATTR_KPARAM_INFO
	.align		4
.L_177:
        /*0018*/ 	.byte	0x04, 0x17
        /*001a*/ 	.short	(.L_179 - .L_178)
.L_178:
        /*001c*/ 	.word	0x00000000
        /*0020*/ 	.short	0x0006
        /*0022*/ 	.short	0x0030
        /*0024*/ 	.byte	0x00, 0xf0, 0x21, 0x00


	//----- nvinfo : EIATTR_KPARAM_INFO
	.align		4
.L_179:
        /*0028*/ 	.byte	0x04, 0x17
        /*002a*/ 	.short	(.L_181 - .L_180)
.L_180:
        /*002c*/ 	.word	0x00000000
        /*0030*/ 	.short	0x0005
        /*0032*/ 	.short	0x0028
        /*0034*/ 	.byte	0x00, 0xf0, 0x21, 0x00


	//----- nvinfo : EIATTR_KPARAM_INFO
	.align		4
.L_181:
        /*0038*/ 	.byte	0x04, 0x17
        /*003a*/ 	.short	(.L_183 - .L_182)
.L_182:
        /*003c*/ 	.word	0x00000000
        /*0040*/ 	.short	0x0004
        /*0042*/ 	.short	0x0020
        /*0044*/ 	.byte	0x00, 0xf0, 0x21, 0x00


	//----- nvinfo : EIATTR_KPARAM_INFO
	.align		4
.L_183:
        /*0048*/ 	.byte	0x04, 0x17
        /*004a*/ 	.short	(.L_185 - .L_184)
.L_184:
        /*004c*/ 	.word	0x00000000
        /*0050*/ 	.short	0x0003
        /*0052*/ 	.short	0x0018
        /*0054*/ 	.byte	0x00, 0xf0, 0x21, 0x00


	//----- nvinfo : EIATTR_KPARAM_INFO
	.align		4
.L_185:
        /*0058*/ 	.byte	0x04, 0x17
        /*005a*/ 	.short	(.L_187 - .L_186)
.L_186:
        /*005c*/ 	.word	0x00000000
        /*0060*/ 	.short	0x0002
        /*0062*/ 	.short	0x0010
        /*0064*/ 	.byte	0x00, 0xf0, 0x21, 0x00


	//----- nvinfo : EIATTR_KPARAM_INFO
	.align		4
.L_187:
        /*0068*/ 	.byte	0x04, 0x17
        /*006a*/ 	.short	(.L_189 - .L_188)
.L_188:
        /*006c*/ 	.word	0x00000000
        /*0070*/ 	.short	0x0001
        /*0072*/ 	.short	0x0008
        /*0074*/ 	.byte	0x00, 0xf0, 0x21, 0x00


	//----- nvinfo : EIATTR_KPARAM_INFO
	.align		4
.L_189:
        /*0078*/ 	.byte	0x04, 0x17
        /*007a*/ 	.short	(.L_191 - .L_190)
.L_190:
        /*007c*/ 	.word	0x00000000
        /*0080*/ 	.short	0x0000
        /*0082*/ 	.short	0x0000
        /*0084*/ 	.byte	0x00, 0xf0, 0x21, 0x00


	//----- nvinfo : EIATTR_SPARSE_MMA_MASK
	.align		4
.L_191:
        /*0088*/ 	.byte	0x03, 0x50
        /*008a*/ 	.short	0x0000


	//----- nvinfo : EIATTR_MAXREG_COUNT
	.align		4
        /*008c*/ 	.byte	0x03, 0x1b
        /*008e*/ 	.short	0x00ff


	//----- nvinfo : EIATTR_NUM_BARRIERS
	.align		4
        /*0090*/ 	.byte	0x02, 0x4c
        /*0092*/ 	.byte	0x01
	.zero		1


	//----- nvinfo : EIATTR_MERCURY_ISA_VERSION
	.align		4
        /*0094*/ 	.byte	0x03, 0x5f
        /*0096*/ 	.short	0x0101


	//----- nvinfo : EIATTR_VRC_CTA_INIT_COUNT
	.align		4
        /*0098*/ 	.byte	0x02, 0x4a
	.zero		1
	.zero		1


	//----- nvinfo : EIATTR_EXIT_INSTR_OFFSETS
	.align		4
        /*009c*/ 	.byte	0x04, 0x1c
        /*009e*/ 	.short	(.L_193 - .L_192)


	//   ....[0]....
.L_192:
        /*00a0*/ 	.word	0x00000a80


	//   ....[1]....
        /*00a4*/ 	.word	0x00000ae0


	//----- nvinfo : EIATTR_CRS_STACK_SIZE
	.align		4
.L_193:
        /*00a8*/ 	.byte	0x04, 0x1e
        /*00aa*/ 	.short	(.L_195 - .L_194)
.L_194:
        /*00ac*/ 	.word	0x00000000


	//----- nvinfo : EIATTR_CBANK_PARAM_SIZE
	.align		4
.L_195:
        /*00b0*/ 	.byte	0x03, 0x19
        /*00b2*/ 	.short	0x0040


	//----- nvinfo : EIATTR_PARAM_CBANK
	.align		4
        /*00b4*/ 	.byte	0x04, 0x0a
        /*00b6*/ 	.short	(.L_197 - .L_196)
	.align		4
.L_196:
        /*00b8*/ 	.word	index@(.nv.constant0._Z26vlc_encode_kernel_sm64huffPjPKjS1_S_S_S_S_S_)
        /*00bc*/ 	.short	0x0380
        /*00be*/ 	.short	0x0040


	//----- nvinfo : EIATTR_SW_WAR
	.align		4
.L_197:
        /*00c0*/ 	.byte	0x04, 0x36
        /*00c2*/ 	.short	(.L_199 - .L_198)
.L_198:
        /*00c4*/ 	.word	0x00000008
.L_199:


//--------------------- .nv.info._Z12histo_kernelPhlPj --------------------------
	.section	.nv.info._Z12histo_kernelPhlPj,"",@"SHT_CUDA_INFO"
	.sectionflags	@""
	.align	4


	//----- nvinfo : EIATTR_CUDA_API_VERSION
	.align		4
        /*0000*/ 	.byte	0x04, 0x37
        /*0002*/ 	.short	(.L_201 - .L_200)
.L_200:
        /*0004*/ 	.word	0x00000082


	//----- nvinfo : EIATTR_KPARAM_INFO
	.align		4
.L_201:
        /*0008*/ 	.byte	0x04, 0x17
        /*000a*/ 	.short	(.L_203 - .L_202)
.L_202:
        /*000c*/ 	.word	0x00000000
        /*0010*/ 	.short	0x0002
        /*0012*/ 	.short	0x0010
        /*0014*/ 	.byte	0x00, 0xf0, 0x21, 0x00


	//----- nvinfo : EIATTR_KPARAM_INFO
	.align		4
.L_203:
        /*0018*/ 	.byte	0x04, 0x17
        /*001a*/ 	.short	(.L_205 - .L_204)
.L_204:
        /*001c*/ 	.word	0x00000000
        /*0020*/ 	.short	0x0001
        /*0022*/ 	.short	0x0008
        /*0024*/ 	.byte	0x00, 0xf0, 0x21, 0x00


	//----- nvinfo : EIATTR_KPARAM_INFO
	.align		4
.L_205:
        /*0028*/ 	.byte	0x04, 0x17
        /*002a*/ 	.short	(.L_207 - .L_206)
.L_206:
        /*002c*/ 	.word	0x00000000
        /*0030*/ 	.short	0x0000
        /*0032*/ 	.short	0x0000
        /*0034*/ 	.byte	0x00, 0xf0, 0x21, 0x00


	//----- nvinfo : EIATTR_SPARSE_MMA_MASK
	.align		4
.L_207:
        /*0038*/ 	.byte	0x03, 0x50
        /*003a*/ 	.short	0x0000


	//----- nvinfo : EIATTR_MAXREG_COUNT
	.align		4
        /*003c*/ 	.byte	0x03, 0x1b
        /*003e*/ 	.short	0x00ff


	//----- nvinfo : EIATTR_NUM_BARRIERS
	.align		4
        /*0040*/ 	.byte	0x02, 0x4c
        /*0042*/ 	.byte	0x01
	.zero		1


	//----- nvinfo : EIATTR_MERCURY_ISA_VERSION
	.align		4
        /*0044*/ 	.byte	0x03, 0x5f
        /*0046*/ 	.short	0x0101


	//----- nvinfo : EIATTR_VRC_CTA_INIT_COUNT
	.align		4
        /*0048*/ 	.byte	0x02, 0x4a
	.zero		1
	.zero		1


	//----- nvinfo : EIATTR_EXIT_INSTR_OFFSETS
	.align		4
        /*004c*/ 	.byte	0x04, 0x1c
        /*004e*/ 	.short	(.L_209 - .L_208)


	//   ....[0]....
.L_208:
        /*0050*/ 	.word	0x00000270


	//----- nvinfo : EIATTR_CRS_STACK_SIZE
	.align		4
.L_209:
        /*0054*/ 	.byte	0x04, 0x1e
        /*0056*/ 	.short	(.L_211 - .L_210)
.L_210:
        /*0058*/ 	.word	0x00000000


	//----- nvinfo : EIATTR_CBANK_PARAM_SIZE
	.align		4
.L_211:
        /*005c*/ 	.byte	0x03, 0x19
        /*005e*/ 	.short	0x0018


	//----- nvinfo : EIATTR_PARAM_CBANK
	.align		4
        /*0060*/ 	.byte	0x04, 0x0a
        /*0062*/ 	.short	(.L_213 - .L_212)
	.align		4
.L_212:
        /*0064*/ 	.word	index@(.nv.constant0._Z12histo_kernelPhlPj)
        /*0068*/ 	.short	0x0380
        /*006a*/ 	.short	0x0018


	//----- nvinfo : EIATTR_SW_WAR
	.align		4
.L_213:
        /*006c*/ 	.byte	0x04, 0x36
        /*006e*/ 	.short	(.L_215 - .L_214)
.L_214:
        /*0070*/ 	.word	0x00000008
.L_215:


//--------------------- .nv.callgraph             --------------------------
	.section	.nv.callgraph,"",@"SHT_CUDA_CALLGRAPH"
	.align	4
	.sectionentsize	8
	.align		4
        /*0000*/ 	.word	0x00000000
	.align		4
        /*0004*/ 	.word	0xffffffff
	.align		4
        /*0008*/ 	.word	0x00000000
	.align		4
        /*000c*/ 	.word	0xfffffffe
	.align		4
        /*0010*/ 	.word	0x00000000
	.align		4
        /*0014*/ 	.word	0xfffffffd
	.align		4
        /*0018*/ 	.word	0x00000000
	.align		4
        /*001c*/ 	.word	0xfffffffc


//--------------------- .text._Z5pack2PjS_S_S_j   --------------------------
	.section	.text._Z5pack2PjS_S_S_j,"ax",@progbits
	.align	128
.text._Z5pack2PjS_S_S_j:
        .type           _Z5pack2PjS_S_S_j,@function
        .size           _Z5pack2PjS_S_S_j,(.L_x_74 - _Z5pack2PjS_S_S_j)
        .other          _Z5pack2PjS_S_S_j,@"STO_CUDA_ENTRY STV_DEFAULT"
_Z5pack2PjS_S_S_j:
[----:B------:R-:W-:Y:S01]  /*0000*/  LDC R1, c[0x0][0x37c] ;  /* 0x0000df00ff017b82 */ /* 0x000fe20000000800 */
[----:B------:R-:W0:Y:S07]  /*0010*/  S2R R4, SR_TID.X ;  /* 0x0000000000047919 */ /* 0x000e2e0000002100 */
[----:B------:R-:W0:Y:S01]  /*0020*/  S2UR UR6, SR_CTAID.X ;  /* 0x00000000000679c3 */ /* 0x000e220000002500 */
[----:B------:R-:W1:Y:S07]  /*0030*/  LDCU.64 UR4, c[0x0][0x358] ;  /* 0x00006b00ff0477ac */ /* 0x000e6e0008000a00 */
[----:B------:R-:W0:Y:S08]  /*0040*/  LDC R11, c[0x0][0x360] ;  /* 0x0000d800ff0b7b82 */ /* 0x000e300000000800 */
[----:B------:R-:W2:Y:S08]  /*0050*/  LDC.64 R6, c[0x0][0x388] ;  /* 0x0000e200ff067b82 */ /* 0x000eb00000000a00 */
[----:B------:R-:W3:Y:S08]  /*0060*/  LDC.64 R8, c[0x0][0x390] ;  /* 0x0000e400ff087b82 */ /* 0x000ef00000000a00 */
[----:B------:R-:W4:Y:S01]  /*0070*/  LDC R0, c[0x0][0x3a0] ;  /* 0x0000e800ff007b82 */ /* 0x000f220000000800 */
[----:B0-----:R-:W-:-:S07]  /*0080*/  IMAD R11, R11, UR6, R4 ;  /* 0x000000060b0b7c24 */ /* 0x001fce000f8e0204 */
[----:B------:R-:W0:Y:S01]  /*0090*/  LDC.64 R2, c[0x0][0x380] ;  /* 0x0000e000ff027b82 */ /* 0x000e220000000a00 */
[----:B--2---:R-:W-:-:S05]  /*00a0*/  IMAD.WIDE.U32 R6, R11, 0x4, R6 ;  /* 0x000000040b067825 */ /* 0x004fca00078e0006 */
[----:B-1----:R-:W2:Y:S01]  /*00b0*/  LDG.E R15, desc[UR4][R6.64] ;  /* 0x00000004060f7981 */ /* 0x002ea2000c1e1900 */
[C---:B---3--:R-:W-:Y:S01]  /*00c0*/  IMAD.WIDE.U32 R8, R11.reuse, 0x4, R8 ;  /* 0x000000040b087825 */ /* 0x048fe200078e0008 */
[----:B------:R-:W1:Y:S04]  /*00d0*/  LDC.64 R4, c[0x0][0x398] ;  /* 0x0000e600ff047b82 */ /* 0x000e680000000a00 */
[----:B------:R3:W5:Y:S01]  /*00e0*/  LDG.E R10, desc[UR4][R8.64] ;  /* 0x00000004080a7981 */ /* 0x000762000c1e1900 */
[----:B----4-:R-:W-:-:S04]  /*00f0*/  IMAD R13, R11, R0, RZ ;  /* 0x000000000b0d7224 */ /* 0x010fc800078e02ff */
[----:B0-----:R-:W-:-:S06]  /*0100*/  IMAD.WIDE.U32 R18, R13, 0x4, R2 ;  /* 0x000000040d127825 */ /* 0x001fcc00078e0002 */
[----:B------:R-:W4:Y:S01]  /*0110*/  LDG.E R19, desc[UR4][R18.64] ;  /* 0x0000000412137981 */ /* 0x000f22000c1e1900 */
[----:B------:R-:W-:Y:S01]  /*0120*/  BSSY.RECONVERGENT B0, `(.L_x_0) ;  /* 0x0000070000007945 */ /* 0x000fe20003800200 */
[----:B---3--:R-:W-:Y:S01]  /*0130*/  IMAD.MOV.U32 R8, RZ, RZ, 0x1 ;  /* 0x00000001ff087424 */ /* 0x008fe200078e00ff */
[----:B--2---:R-:W-:Y:S02]  /*0140*/  ISETP.GE.U32.AND P0, PT, R15, 0x40, PT ;  /* 0x000000400f00780c */ /* 0x004fe40003f06070 */
[----:B-----5:R-:W-:Y:S02]  /*0150*/  SHF.R.U32.HI R17, RZ, 0x5, R10 ;  /* 0x00000005ff117819 */ /* 0x020fe4000001160a */
[----:B------:R-:W-:-:S03]  /*0160*/  LOP3.LUT R12, R10, 0x1f, RZ, 0xc0, !PT ;  /* 0x0000001f0a0c7812 */ /* 0x000fc600078ec0ff */
[----:B-1----:R-:W-:Y:S01]  /*0170*/  IMAD.WIDE.U32 R22, R17, 0x4, R4 ;  /* 0x0000000411167825 */ /* 0x002fe200078e0004 */
[----:B------:R-:W-:Y:S02]  /*0180*/  IADD3 R14, PT, PT, -R12, 0x20, RZ ;  /* 0x000000200c0e7810 */ /* 0x000fe40007ffe1ff */
[----:B----4-:R-:W-:Y:S02]  /*0190*/  SHF.R.U32.HI R21, RZ, R12, R19 ;  /* 0x0000000cff157219 */ /* 0x010fe40000011613 */
[----:B------:R-:W-:-:S03]  /*01a0*/  SHF.L.U32 R20, R19, R14, RZ ;  /* 0x0000000e13147219 */ /* 0x000fc600000006ff */
[----:B------:R0:W-:Y:S01]  /*01b0*/  REDG.E.OR.STRONG.GPU desc[UR4][R22.64], R21 ;  /* 0x000000151600798e */ /* 0x0001e2000f12e104 */
[----:B------:R-:W-:Y:S05]  /*01c0*/  @!P0 BRA `(.L_x_1) ;  /* 0x0000000400908947 */ /* 0x000fea0003800000 */
[----:B------:R-:W-:Y:S01]  /*01d0*/  SHF.R.U32.HI R16, RZ, 0x5, R15 ;  /* 0x00000005ff107819 */ /* 0x000fe2000001160f */
[----:B------:R-:W-:Y:S01]  /*01e0*/  BSSY.RECONVERGENT B1, `(.L_x_2) ;  /* 0x0000031000017945 */ /* 0x000fe20003800200 */
[----:B------:R-:W-:Y:S01]  /*01f0*/  ISETP.GT.U32.AND P0, PT, R15, 0x5f, PT ;  /* 0x0000005f0f00780c */ /* 0x000fe20003f04070 */
[----:B0-----:R-:W-:Y:S02]  /*0200*/  HFMA2 R22, -RZ, RZ, 0, 5.9604644775390625e-08 ;  /* 0x00000001ff167431 */ /* 0x001fe400000001ff */
[----:B------:R-:W-:Y:S02]  /*0210*/  IMAD.MOV.U32 R9, RZ, RZ, RZ ;  /* 0x000000ffff097224 */ /* 0x000fe400078e00ff */
[----:B------:R-:W-:-:S05]  /*0220*/  VIADD R21, R16, 0xffffffff ;  /* 0xffffffff10157836 */ /* 0x000fca0000000000 */
[----:B------:R-:W-:-:S04]  /*0230*/  SEL R21, R21, 0x1, P0 ;  /* 0x0000000115157807 */ /* 0x000fc80000000000 */
[----:B------:R-:W-:-:S13]  /*0240*/  LOP3.LUT P0, R6, R21, 0x3, RZ, 0xc0, !PT ;  /* 0x0000000315067812 */ /* 0x000fda000780c0ff */
[----:B------:R-:W-:Y:S05]  /*0250*/  @!P0 BRA `(.L_x_3) ;  /* 0x0000000000a08947 */ /* 0x000fea0003800000 */
[----:B------:R-:W-:Y:S01]  /*0260*/  ISETP.NE.AND P0, PT, R6, 0x1, PT ;  /* 0x000000010600780c */ /* 0x000fe20003f05270 */
[----:B------:R-:W-:Y:S01]  /*0270*/  BSSY.RECONVERGENT B2, `(.L_x_4) ;  /* 0x0000019000027945 */ /* 0x000fe20003800200 */
[----:B------:R-:W-:-:S11]  /*0280*/  IMAD.MOV.U32 R22, RZ, RZ, 0x1 ;  /* 0x00000001ff167424 */ /* 0x000fd600078e00ff */
[----:B------:R-:W-:Y:S05]  /*0290*/  @!P0 BRA `(.L_x_5) ;  /* 0x0000000000588947 */ /* 0x000fea0003800000 */
[----:B------:R-:W-:-:S13]  /*02a0*/  ISETP.NE.AND P0, PT, R6, 0x2, PT ;  /* 0x000000020600780c */ /* 0x000fda0003f05270 */
[----:B------:R-:W-:-:S04]  /*02b0*/  @P0 IMAD R19, R11, R0, 0x1 ;  /* 0x000000010b130424 */ /* 0x000fc800078e0200 */
[----:B------:R-:W-:-:S06]  /*02c0*/  @P0 IMAD.WIDE.U32 R18, R19, 0x4, R2 ;  /* 0x0000000413120825 */ /* 0x000fcc00078e0002 */
[----:B------:R-:W2:Y:S01]  /*02d0*/  @P0 LDG.E R19, desc[UR4][R18.64] ;  /* 0x0000000412130981 */ /* 0x000ea2000c1e1900 */
[----:B------:R-:W-:Y:S01]  /*02e0*/  MOV R22, 0x1 ;  /* 0x0000000100167802 */ /* 0x000fe20000000f00 */
[----:B------:R-:W-:Y:S02]  /*02f0*/  @P0 IMAD.MOV.U32 R22, RZ, RZ, 0x2 ;  /* 0x00000002ff160424 */ /* 0x000fe400078e00ff */
[----:B------:R-:W-:Y:S02]  /*0300*/  @P0 VIADD R7, R17, 0x1 ;  /* 0x0000000111070836 */ /* 0x000fe40000000000 */
[----:B------:R-:W-:Y:S02]  /*0310*/  IMAD R25, R11, R0, R22 ;  /* 0x000000000b197224 */ /* 0x000fe400078e0216 */
[----:B------:R-:W-:Y:S01]  /*0320*/  @P0 IMAD.WIDE.U32 R6, R7, 0x4, R4 ;  /* 0x0000000407060825 */ /* 0x000fe200078e0004 */
[----:B--2---:R-:W-:-:S04]  /*0330*/  @P0 SHF.R.U32.HI R9, RZ, R12, R19 ;  /* 0x0000000cff090219 */ /* 0x004fc80000011613 */
[----:B------:R-:W-:Y:S01]  /*0340*/  @P0 LOP3.LUT R23, R9, R20, RZ, 0xfc, !PT ;  /* 0x0000001409170212 */ /* 0x000fe200078efcff */
[----:B------:R-:W-:-:S04]  /*0350*/  IMAD.WIDE.U32 R8, R25, 0x4, R2 ;  /* 0x0000000419087825 */ /* 0x000fc800078e0002 */
[----:B------:R0:W-:Y:S04]  /*0360*/  @P0 STG.E desc[UR4][R6.64], R23 ;  /* 0x0000001706000986 */ /* 0x0001e8000c101904 */
[----:B------:R-:W2:Y:S01]  /*0370*/  LDG.E R9, desc[UR4][R8.64] ;  /* 0x0000000408097981 */ /* 0x000ea2000c1e1900 */
[----:B------:R-:W-:Y:S01]  /*0380*/  IADD3 R27, PT, PT, R17, R22, RZ ;  /* 0x00000016111b7210 */ /* 0x000fe20007ffe0ff */
[----:B------:R-:W-:Y:S01]  /*0390*/  VIADD R22, R22, 0x1 ;  /* 0x0000000116167836 */ /* 0x000fe20000000000 */
[----:B------:R-:W-:-:S03]  /*03a0*/  @P0 SHF.L.U32 R20, R19, R14, RZ ;  /* 0x0000000e13140219 */ /* 0x000fc600000006ff */
[----:B------:R-:W-:Y:S01]  /*03b0*/  IMAD.WIDE.U32 R18, R27, 0x4, R4 ;  /* 0x000000041b127825 */ /* 0x000fe200078e0004 */
[----:B--2---:R-:W-:-:S04]  /*03c0*/  SHF.R.U32.HI R25, RZ, R12, R9 ;  /* 0x0000000cff197219 */ /* 0x004fc80000011609 */
[----:B------:R-:W-:Y:S02]  /*03d0*/  LOP3.LUT R25, R25, R20, RZ, 0xfc, !PT ;  /* 0x0000001419197212 */ /* 0x000fe400078efcff */
[----:B------:R-:W-:-:S03]  /*03e0*/  SHF.L.U32 R20, R9, R14, RZ ;  /* 0x0000000e09147219 */ /* 0x000fc600000006ff */
[----:B------:R0:W-:Y:S04]  /*03f0*/  STG.E desc[UR4][R18.64], R25 ;  /* 0x0000001912007986 */ /* 0x0001e8000c101904 */
.L_x_5:
[----:B------:R-:W-:Y:S05]  /*0400*/  BSYNC.RECONVERGENT B2 ;  /* 0x0000000000027941 */ /* 0x000fea0003800200 */
.L_x_4:
[----:B0-----:R-:W-:-:S04]  /*0410*/  IMAD R7, R11, R0, R22 ;  /* 0x000000000b077224 */ /* 0x001fc800078e0216 */
[----:B------:R-:W-:-:S06]  /*0420*/  IMAD.WIDE.U32 R6, R7, 0x4, R2 ;  /* 0x0000000407067825 */ /* 0x000fcc00078e0002 */
[----:B------:R-:W2:Y:S01]  /*0430*/  LDG.E R7, desc[UR4][R6.64] ;  /* 0x0000000406077981 */ /* 0x000ea2000c1e1900 */
[----:B------:R-:W-:Y:S01]  /*0440*/  IMAD.IADD R19, R17, 0x1, R22 ;  /* 0x0000000111137824 */ /* 0x000fe200078e0216 */
[----:B------:R-:W-:-:S03]  /*0450*/  IADD3 R22, PT, PT, R22, 0x1, RZ ;  /* 0x0000000116167810 */ /* 0x000fc60007ffe0ff */
[----:B------:R-:W-:-:S04]  /*0460*/  IMAD.WIDE.U32 R18, R19, 0x4, R4 ;  /* 0x0000000413127825 */ /* 0x000fc800078e0004 */
[----:B------:R-:W-:Y:S01]  /*0470*/  IMAD.MOV.U32 R8, RZ, RZ, R22 ;  /* 0x000000ffff087224 */ /* 0x000fe200078e0016 */
[----:B--2---:R-:W-:-:S04]  /*0480*/  SHF.R.U32.HI R9, RZ, R12, R7 ;  /* 0x0000000cff097219 */ /* 0x004fc80000011607 */
[----:B------:R-:W-:Y:S02]  /*0490*/  LOP3.LUT R23, R9, R20, RZ, 0xfc, !PT ;  /* 0x0000001409177212 */ /* 0x000fe400078efcff */
[----:B------:R-:W-:-:S03]  /*04a0*/  SHF.L.U32 R20, R7, R14, RZ ;  /* 0x0000000e07147219 */ /* 0x000fc600000006ff */
[----:B------:R0:W-:Y:S02]  /*04b0*/  STG.E desc[UR4][R18.64], R23 ;  /* 0x0000001712007986 */ /* 0x0001e4000c101904 */
[----:B------:R-:W-:Y:S01]  /*04c0*/  IMAD.MOV.U32 R9, RZ, RZ, R20 ;  /* 0x000000ffff097224 */ /* 0x000fe200078e0014 */
[----:B------:R-:W-:Y:S06]  /*04d0*/  BRA `(.L_x_6) ;  /* 0x0000000000047947 */ /* 0x000fec0003800000 */
.L_x_3:
[----:B------:R-:W-:-:S07]  /*04e0*/  MOV R8, RZ ;  /* 0x000000ff00087202 */ /* 0x000fce0000000f00 */
.L_x_6:
[----:B------:R-:W-:Y:S05]  /*04f0*/  BSYNC.RECONVERGENT B1 ;  /* 0x0000000000017941 */ /* 0x000fea0003800200 */
.L_x_2:
[----:B------:R-:W-:Y:S01]  /*0500*/  ISETP.GE.U32.AND P0, PT, R21, 0x4, PT ;  /* 0x000000041500780c */ /* 0x000fe20003f06070 */
[----:B------:R-:W-:-:S12]  /*0510*/  BSSY.RECONVERGENT B1, `(.L_x_7) ;  /* 0x000002e000017945 */ /* 0x000fd80003800200 */
[----:B------:R-:W-:Y:S05]  /*0520*/  @!P0 BRA `(.L_x_8) ;  /* 0x0000000000b08947 */ /* 0x000fea0003800000 */
[----:B------:R-:W-:Y:S02]  /*0530*/  IMAD.MOV.U32 R9, RZ, RZ, R20 ;  /* 0x000000ffff097224 */ /* 0x000fe400078e0014 */
[----:B------:R-:W-:-:S07]  /*0540*/  IMAD.MOV.U32 R8, RZ, RZ, R22 ;  /* 0x000000ffff087224 */ /* 0x000fce00078e0016 */
.L_x_9:
[----:B0-2---:R-:W-:-:S05]  /*0550*/  IADD3 R19, PT, PT, R13, R8, RZ ;  /* 0x000000080d137210 */ /* 0x005fca0007ffe0ff */
[----:B------:R-:W-:-:S06]  /*0560*/  IMAD.WIDE.U32 R18, R19, 0x4, R2 ;  /* 0x0000000413127825 */ /* 0x000fcc00078e0002 */
[----:B------:R-:W2:Y:S01]  /*0570*/  LDG.E R19, desc[UR4][R18.64] ;  /* 0x0000000412137981 */ /* 0x000ea2000c1e1900 */
[----:B------:R-:W-:Y:S02]  /*0580*/  VIADD R24, R8, 0x1 ;  /* 0x0000000108187836 */ /* 0x000fe40000000000 */
[----:B------:R-:W-:-:S03]  /*0590*/  IMAD.IADD R7, R17, 0x1, R8 ;  /* 0x0000000111077824 */ /* 0x000fc600078e0208 */
[----:B------:R-:W-:Y:S01]  /*05a0*/  IADD3 R23, PT, PT, R13, R24, RZ ;  /* 0x000000180d177210 */ /* 0x000fe20007ffe0ff */
[----:B------:R-:W-:-:S04]  /*05b0*/  IMAD.WIDE.U32 R6, R7, 0x4, R4 ;  /* 0x0000000407067825 */ /* 0x000fc800078e0004 */
[----:B------:R-:W-:Y:S01]  /*05c0*/  IMAD.WIDE.U32 R22, R23, 0x4, R2 ;  /* 0x0000000417167825 */ /* 0x000fe200078e0002 */
[----:B--2---:R-:W-:-:S04]  /*05d0*/  SHF.R.U32.HI R20, RZ, R12, R19 ;  /* 0x0000000cff147219 */ /* 0x004fc80000011613 */
[----:B------:R-:W-:-:S05]  /*05e0*/  LOP3.LUT R9, R20, R9, RZ, 0xfc, !PT ;  /* 0x0000000914097212 */ /* 0x000fca00078efcff */
[----:B------:R0:W-:Y:S04]  /*05f0*/  STG.E desc[UR4][R6.64], R9 ;  /* 0x0000000906007986 */ /* 0x0001e8000c101904 */
[----:B------:R-:W2:Y:S01]  /*0600*/  LDG.E R23, desc[UR4][R22.64] ;  /* 0x0000000416177981 */ /* 0x000ea2000c1e1900 */
[----:B------:R-:W-:Y:S01]  /*0610*/  VIADD R26, R8, 0x2 ;  /* 0x00000002081a7836 */ /* 0x000fe20000000000 */
[----:B------:R-:W-:Y:S01]  /*0620*/  SHF.L.U32 R20, R19, R14, RZ ;  /* 0x0000000e13147219 */ /* 0x000fe200000006ff */
[----:B------:R-:W-:-:S03]  /*0630*/  IMAD.IADD R25, R17, 0x1, R24 ;  /* 0x0000000111197824 */ /* 0x000fc600078e0218 */
[----:B------:R-:W-:Y:S01]  /*0640*/  IADD3 R27, PT, PT, R13, R26, RZ ;  /* 0x0000001a0d1b7210 */ /* 0x000fe20007ffe0ff */
[----:B------:R-:W-:Y:S01]  /*0650*/  IMAD.WIDE.U32 R18, R25, 0x4, R4 ;  /* 0x0000000419127825 */ /* 0x000fe200078e0004 */
[----:B--2---:R-:W-:-:S04]  /*0660*/  SHF.R.U32.HI R21, RZ, R12, R23 ;  /* 0x0000000cff157219 */ /* 0x004fc80000011617 */
[----:B------:R-:W-:Y:S01]  /*0670*/  LOP3.LUT R25, R21, R20, RZ, 0xfc, !PT ;  /* 0x0000001415197212 */ /* 0x000fe200078efcff */
[----:B------:R-:W-:-:S04]  /*0680*/  IMAD.WIDE.U32 R20, R27, 0x4, R2 ;  /* 0x000000041b147825 */ /* 0x000fc800078e0002 */
[----:B------:R1:W-:Y:S04]  /*0690*/  STG.E desc[UR4][R18.64], R25 ;  /* 0x0000001912007986 */ /* 0x0003e8000c101904 */
[----:B------:R-:W2:Y:S01]  /*06a0*/  LDG.E R21, desc[UR4][R20.64] ;  /* 0x0000000414157981 */ /* 0x000ea2000c1e1900 */
[----:B------:R-:W-:Y:S01]  /*06b0*/  VIADD R24, R8, 0x3 ;  /* 0x0000000308187836 */ /* 0x000fe20000000000 */
[----:B------:R-:W-:Y:S01]  /*06c0*/  SHF.L.U32 R23, R23, R14, RZ ;  /* 0x0000000e17177219 */ /* 0x000fe200000006ff */
[----:B0-----:R-:W-:-:S03]  /*06d0*/  IMAD.IADD R7, R17, 0x1, R26 ;  /* 0x0000000111077824 */ /* 0x001fc600078e021a */
[----:B------:R-:W-:Y:S01]  /*06e0*/  IADD3 R9, PT, PT, R13, R24, RZ ;  /* 0x000000180d097210 */ /* 0x000fe20007ffe0ff */
[----:B------:R-:W-:Y:S01]  /*06f0*/  IMAD.WIDE.U32 R6, R7, 0x4, R4 ;  /* 0x0000000407067825 */ /* 0x000fe200078e0004 */
[----:B--2---:R-:W-:-:S04]  /*0700*/  SHF.R.U32.HI R22, RZ, R12, R21 ;  /* 0x0000000cff167219 */ /* 0x004fc80000011615 */
[----:B------:R-:W-:Y:S01]  /*0710*/  LOP3.LUT R27, R22, R23, RZ, 0xfc, !PT ;  /* 0x00000017161b7212 */ /* 0x000fe200078efcff */
[----:B------:R-:W-:-:S04]  /*0720*/  IMAD.WIDE.U32 R22, R9, 0x4, R2 ;  /* 0x0000000409167825 */ /* 0x000fc800078e0002 */
[----:B------:R2:W-:Y:S04]  /*0730*/  STG.E desc[UR4][R6.64], R27 ;  /* 0x0000001b06007986 */ /* 0x0005e8000c101904 */
[----:B------:R-:W3:Y:S01]  /*0740*/  LDG.E R23, desc[UR4][R22.64] ;  /* 0x0000000416177981 */ /* 0x000ee2000c1e1900 */
[----:B-1----:R-:W-:Y:S01]  /*0750*/  IMAD.IADD R19, R17, 0x1, R24 ;  /* 0x0000000111137824 */ /* 0x002fe200078e0218 */
[----:B------:R-:W-:Y:S02]  /*0760*/  SHF.L.U32 R21, R21, R14, RZ ;  /* 0x0000000e15157219 */ /* 0x000fe400000006ff */
[----:B------:R-:W-:Y:S01]  /*0770*/  IADD3 R8, PT, PT, R8, 0x4, RZ ;  /* 0x0000000408087810 */ /* 0x000fe20007ffe0ff */
[----:B------:R-:W-:-:S03]  /*0780*/  IMAD.WIDE.U32 R18, R19, 0x4, R4 ;  /* 0x0000000413127825 */ /* 0x000fc600078e0004 */
[----:B------:R-:W-:Y:S02]  /*0790*/  ISETP.GE.U32.AND P0, PT, R8, R16, PT ;  /* 0x000000100800720c */ /* 0x000fe40003f06070 */
[----:B---3--:R-:W-:Y:S02]  /*07a0*/  SHF.R.U32.HI R20, RZ, R12, R23 ;  /* 0x0000000cff147219 */ /* 0x008fe40000011617 */
[----:B------:R-:W-:Y:S02]  /*07b0*/  SHF.L.U32 R9, R23, R14, RZ ;  /* 0x0000000e17097219 */ /* 0x000fe400000006ff */
[----:B------:R-:W-:-:S05]  /*07c0*/  LOP3.LUT R21, R20, R21, RZ, 0xfc, !PT ;  /* 0x0000001514157212 */ /* 0x000fca00078efcff */
[----:B------:R2:W-:Y:S02]  /*07d0*/  STG.E desc[UR4][R18.64], R21 ;  /* 0x0000001512007986 */ /* 0x0005e4000c101904 */
[----:B------:R-:W-:Y:S05]  /*07e0*/  @!P0 BRA `(.L_x_9) ;  /* 0xfffffffc00588947 */ /* 0x000fea000383ffff */
.L_x_8:
[----:B------:R-:W-:Y:S05]  /*07f0*/  BSYNC.RECONVERGENT B1 ;  /* 0x0000000000017941 */ /* 0x000fea0003800200 */
.L_x_7:
[----:B------:R-:W-:Y:S05]  /*0800*/  BRA `(.L_x_10) ;  /* 0x0000000000047947 */ /* 0x000fea0003800000 */
.L_x_1:
[----:B------:R-:W-:-:S07]  /*0810*/  IMAD.MOV.U32 R9, RZ, RZ, R20 ;  /* 0x000000ffff097224 */ /* 0x000fce00078e0014 */
.L_x_10:
[----:B------:R-:W-:Y:S05]  /*0820*/  BSYNC.RECONVERGENT B0 ;  /* 0x0000000000007941 */ /* 0x000fea0003800200 */
.L_x_0:
[----:B------:R-:W-:Y:S01]  /*0830*/  LOP3.LUT P0, RZ, R10, 0x1f, R15, 0xc8, !PT ;  /* 0x0000001f0aff7812 */ /* 0x000fe2000780c80f */
[----:B------:R-:W-:Y:S01]  /*0840*/  BSSY.RECONVERGENT B0, `(.L_x_11) ;  /* 0x0000006000007945 */ /* 0x000fe20003800200 */
[----:B------:R-:W-:-:S11]  /*0850*/  LOP3.LUT P1, RZ, R15, 0x1f, RZ, 0xc0, !PT ;  /* 0x0000001f0fff7812 */ /* 0x000fd6000782c0ff */
[----:B------:R-:W-:Y:S05]  /*0860*/  @!P0 BRA `(.L_x_12) ;  /* 0x00000000000c8947 */ /* 0x000fea0003800000 */
[----:B--2---:R-:W-:-:S05]  /*0870*/  IADD3 R7, PT, PT, R17, R8, RZ ;  /* 0x0000000811077210 */ /* 0x004fca0007ffe0ff */
[----:B------:R-:W-:-:S05]  /*0880*/  IMAD.WIDE.U32 R6, R7, 0x4, R4 ;  /* 0x0000000407067825 */ /* 0x000fca00078e0004 */
[----:B------:R1:W-:Y:S02]  /*0890*/  REDG.E.OR.STRONG.GPU desc[UR4][R6.64], R9 ;  /* 0x000000090600798e */ /* 0x0003e4000f12e104 */
.L_x_12:
[----:B------:R-:W-:Y:S05]  /*08a0*/  BSYNC.RECONVERGENT B0 ;  /* 0x0000000000007941 */ /* 0x000fea0003800200 */
.L_x_11:
[----:B------:R-:W-:Y:S05]  /*08b0*/  @!P1 EXIT ;  /* 0x000000000000994d */ /* 0x000fea0003800000 */
[----:B------:R-:W-:-:S04]  /*08c0*/  IMAD R11, R11, R0, R8 ;  /* 0x000000000b0b7224 */ /* 0x000fc800078e0208 */
[----:B------:R-:W-:-:S06]  /*08d0*/  IMAD.WIDE.U32 R2, R11, 0x4, R2 ;  /* 0x000000040b027825 */ /* 0x000fcc00078e0002 */
[----:B------:R-:W3:Y:S01]  /*08e0*/  LDG.E R3, desc[UR4][R2.64] ;  /* 0x0000000402037981 */ /* 0x000ee2000c1e1900 */
[----:B-12---:R-:W-:-:S05]  /*08f0*/  IMAD.IADD R7, R17, 0x1, R8 ;  /* 0x0000000111077824 */ /* 0x006fca00078e0208 */
[C---:B------:R-:W-:Y:S01]  /*0900*/  IADD3 R9, PT, PT, R7.reuse, 0x1, RZ ;  /* 0x0000000107097810 */ /* 0x040fe20007ffe0ff */
[----:B------:R-:W-:-:S04]  /*0910*/  IMAD.WIDE.U32 R6, R7, 0x4, R4 ;  /* 0x0000000407067825 */ /* 0x000fc800078e0004 */
[----:B------:R-:W-:Y:S01]  /*0920*/  IMAD.WIDE.U32 R4, R9, 0x4, R4 ;  /* 0x0000000409047825 */ /* 0x000fe200078e0004 */
[----:B---3--:R-:W-:Y:S02]  /*0930*/  SHF.R.U32.HI R9, RZ, R12, R3 ;  /* 0x0000000cff097219 */ /* 0x008fe40000011603 */
[----:B------:R-:W-:-:S03]  /*0940*/  SHF.L.U32 R11, R3, R14, RZ ;  /* 0x0000000e030b7219 */ /* 0x000fc600000006ff */
[----:B------:R-:W-:Y:S04]  /*0950*/  REDG.E.OR.STRONG.GPU desc[UR4][R6.64], R9 ;  /* 0x000000090600798e */ /* 0x000fe8000f12e104 */
[----:B------:R-:W-:Y:S01]  /*0960*/  REDG.E.OR.STRONG.GPU desc[UR4][R4.64], R11 ;  /* 0x0000000b0400798e */ /* 0x000fe2000f12e104 */
[----:B------:R-:W-:Y:S05]  /*0970*/  EXIT ;  /* 0x000000000000794d */ /* 0x000fea0003800000 */
.L_x_13:
[----:B------:R-:W-:-:S00]  /*0980*/  BRA `(.L_x_13) ;  /* 0xfffffffc00fc7947 */ /* 0x000fc0000383ffff */
[----:B------:R-:W-:-:S00]  /*0990*/  NOP ;  /* 0x0000000000007918 */ /* 0x000fc00000000000 */
        /* <DEDUP_REMOVED lines=14> */
.L_x_74:


//--------------------- .text._Z7prescanILb0ELb1EEvPjPKjS0_iii --------------------------
	.section	.text._Z7prescanILb0ELb1EEvPjPKjS0_iii,"ax",@progbits
	.align	128
.text._Z7prescanILb0ELb1EEvPjPKjS0_iii:
        .type           _Z7prescanILb0ELb1EEvPjPKjS0_iii,@function
        .size           _Z7prescanILb0ELb1EEvPjPKjS0_iii,(.L_x_75 - _Z7prescanILb0ELb1EEvPjPKjS0_iii)
        .other          _Z7prescanILb0ELb1EEvPjPKjS0_iii,@"STO_CUDA_ENTRY STV_DEFAULT"
_Z7prescanILb0ELb1EEvPjPKjS0_iii:
[----:B------:R-:W-:Y:S01]  /*0000*/  LDC R1, c[0x0][0x37c] ;  /* 0x0000df00ff017b82 */ /* 0x000fe20000000800 */
[----:B------:R-:W0:Y:S01]  /*0010*/  S2R R12, SR_TID.X ;  /* 0x00000000000c7919 */ /* 0x000e220000002100 */
[----:B------:R-:W1:Y:S06]  /*0020*/  LDCU UR7, c[0x0][0x3a0] ;  /* 0x00007400ff0777ac */ /* 0x000e6c0008000800 */
[----:B------:R-:W2:Y:S01]  /*0030*/  S2UR UR5, SR_CTAID.X ;  /* 0x00000000000579c3 */ /* 0x000ea20000002500 */
[----:B------:R-:W-:Y:S01]  /*0040*/  IMAD.MOV.U32 R10, RZ, RZ, RZ ;  /* 0x000000ffff0a7224 */ /* 0x000fe200078e00ff */
[----:B------:R-:W3:Y:S01]  /*0050*/  LDCU UR6, c[0x0][0x360] ;  /* 0x00006c00ff0677ac */ /* 0x000ee20008000800 */
[----:B------:R-:W4:Y:S05]  /*0060*/  LDCU UR10, c[0x0][0x398] ;  /* 0x00007300ff0a77ac */ /* 0x000f2a0008000800 */
[----:B------:R-:W5:Y:S01]  /*0070*/  LDC.64 R8, c[0x0][0x388] ;  /* 0x0000e200ff087b82 */ /* 0x000f620000000a00 */
[----:B------:R-:W5:Y:S01]  /*0080*/  LDCU.64 UR8, c[0x0][0x358] ;  /* 0x00006b00ff0877ac */ /* 0x000f620008000a00 */
[----:B-1----:R-:W-:-:S02]  /*0090*/  UISETP.NE.AND UP0, UPT, UR7, URZ, UPT ;  /* 0x000000ff0700728c */ /* 0x002fc4000bf05270 */
[----:B---3--:R-:W-:Y:S02]  /*00a0*/  USHF.L.U32 UR4, UR6, 0x1, URZ ;  /* 0x0000000106047899 */ /* 0x008fe400080006ff */
[----:B--2---:R-:W-:Y:S02]  /*00b0*/  USGXT UR5, UR5, 0x18 ;  /* 0x000000180505789a */ /* 0x004fe40008000200 */
[----:B------:R-:W-:Y:S01]  /*00c0*/  USGXT UR4, UR4, 0x18 ;  /* 0x000000180404789a */ /* 0x000fe20008000200 */
[----:B0-----:R-:W-:-:S04]  /*00d0*/  VIADD R11, R12, UR6 ;  /* 0x000000060c0b7c36 */ /* 0x001fc80008000000 */
[----:B------:R-:W-:Y:S01]  /*00e0*/  @!UP0 UIMAD UR7, UR5, UR4, URZ ;  /* 0x00000004050782a4 */ /* 0x000fe2000f8e02ff */
[----:B----4-:R-:W-:-:S05]  /*00f0*/  ISETP.GE.AND P0, PT, R11, UR10, PT ;  /* 0x0000000a0b007c0c */ /* 0x010fca000bf06270 */
[----:B------:R-:W-:-:S04]  /*0100*/  VIADD R2, R12, UR7 ;  /* 0x000000070c027c36 */ /* 0x000fc80008000000 */
[C---:B------:R-:W-:Y:S02]  /*0110*/  VIADD R0, R2.reuse, UR6 ;  /* 0x0000000602007c36 */ /* 0x040fe40008000000 */
[----:B-----5:R-:W-:-:S04]  /*0120*/  IMAD.WIDE R6, R2, 0x4, R8 ;  /* 0x0000000402067825 */ /* 0x020fc800078e0208 */
[----:B------:R-:W-:Y:S02]  /*0130*/  @!P0 IMAD.WIDE R8, R0, 0x4, R8 ;  /* 0x0000000400088825 */ /* 0x000fe400078e0208 */
[----:B------:R-:W2:Y:S04]  /*0140*/  LDG.E R7, desc[UR8][R6.64] ;  /* 0x0000000806077981 */ /* 0x000ea8000c1e1900 */
[----:B------:R-:W3:Y:S01]  /*0150*/  @!P0 LDG.E R10, desc[UR8][R8.64] ;  /* 0x00000008080a8981 */ /* 0x000ee2000c1e1900 */
[----:B------:R-:W0:Y:S01]  /*0160*/  S2UR UR5, SR_CgaCtaId ;  /* 0x00000000000579c3 */ /* 0x000e220000008800 */
[----:B------:R-:W-:Y:S01]  /*0170*/  UMOV UR4, 0x400 ;  /* 0x0000040000047882 */ /* 0x000fe20000000000 */
[----:B------:R-:W-:Y:S01]  /*0180*/  LEA.HI.SX32 R4, R12, R12, 0x1c ;  /* 0x0000000c0c047211 */ /* 0x000fe200078fe2ff */
[----:B------:R-:W-:Y:S01]  /*0190*/  UISETP.GE.AND UP0, UPT, UR6, 0x1, UPT ;  /* 0x000000010600788c */ /* 0x000fe2000bf06270 */
[----:B------:R-:W-:Y:S01]  /*01a0*/  LEA.HI.SX32 R3, R11, R11, 0x1c ;  /* 0x0000000b0b037211 */ /* 0x000fe200078fe2ff */
[----:B------:R-:W-:Y:S01]  /*01b0*/  IMAD.MOV.U32 R5, RZ, RZ, 0x1 ;  /* 0x00000001ff057424 */ /* 0x000fe200078e00ff */
[----:B0-----:R-:W-:-:S06]  /*01c0*/  ULEA UR4, UR5, UR4, 0x18 ;  /* 0x0000000405047291 */ /* 0x001fcc000f8ec0ff */
[----:B------:R-:W-:Y:S02]  /*01d0*/  LEA R4, R4, UR4, 0x2 ;  /* 0x0000000404047c11 */ /* 0x000fe4000f8e10ff */
[----:B------:R-:W-:-:S03]  /*01e0*/  LEA R3, R3, UR4, 0x2 ;  /* 0x0000000403037c11 */ /* 0x000fc6000f8e10ff */
[----:B--2---:R0:W-:Y:S04]  /*01f0*/  STS [R4], R7 ;  /* 0x0000000704007388 */ /* 0x0041e80000000800 */
[----:B---3--:R0:W-:Y:S01]  /*0200*/  STS [R3], R10 ;  /* 0x0000000a03007388 */ /* 0x0081e20000000800 */
[----:B------:R-:W-:Y:S05]  /*0210*/  BRA.U !UP0, `(.L_x_14) ;  /* 0x0000000108687547 */ /* 0x000fea000b800000 */
[----:B------:R-:W-:-:S05]  /*0220*/  UMOV UR5, UR6 ;  /* 0x0000000600057c82 */ /* 0x000fca0008000000 */
.L_x_17:
[----:B------:R-:W-:Y:S01]  /*0230*/  BAR.SYNC.DEFER_BLOCKING 0x0 ;  /* 0x0000000000007b1d */ /* 0x000fe20000010000 */
[----:B------:R-:W-:Y:S01]  /*0240*/  ISETP.GE.U32.AND P0, PT, R12, UR5, PT ;  /* 0x000000050c007c0c */ /* 0x000fe2000bf06070 */
[----:B------:R-:W-:-:S04]  /*0250*/  USHF.R.S32.HI UR5, URZ, 0x1, UR5 ;  /* 0x00000001ff057899 */ /* 0x000fc80008011405 */
[----:B------:R-:W-:Y:S08]  /*0260*/  BSSY.RECONVERGENT B0, `(.L_x_15) ;  /* 0x0000012000007945 */ /* 0x000ff00003800200 */
[----:B-1----:R-:W-:Y:S05]  /*0270*/  @P0 BRA `(.L_x_16) ;  /* 0x0000000000400947 */ /* 0x002fea0003800000 */
[----:B------:R-:W-:Y:S02]  /*0280*/  SGXT R6, R5, 0x18 ;  /* 0x000000180506781a */ /* 0x000fe40000000200 */
[----:B0-----:R-:W-:-:S03]  /*0290*/  SGXT R7, R12, 0x18 ;  /* 0x000000180c07781a */ /* 0x001fc60000000200 */
[----:B------:R-:W-:-:S05]  /*02a0*/  IMAD.SHL.U32 R6, R6, 0x2, RZ ;  /* 0x0000000206067824 */ /* 0x000fca00078e00ff */
[----:B------:R-:W-:-:S05]  /*02b0*/  SGXT R6, R6, 0x18 ;  /* 0x000000180606781a */ /* 0x000fca0000000200 */
[----:B------:R-:W-:-:S04]  /*02c0*/  IMAD R6, R6, R7, R5 ;  /* 0x0000000706067224 */ /* 0x000fc800078e0205 */
[C---:B------:R-:W-:Y:S02]  /*02d0*/  VIADD R7, R6.reuse, 0xffffffff ;  /* 0xffffffff06077836 */ /* 0x040fe40000000000 */
[--C-:B------:R-:W-:Y:S02]  /*02e0*/  IMAD.IADD R9, R6, 0x1, R5.reuse ;  /* 0x0000000106097824 */ /* 0x100fe400078e0205 */
[C---:B------:R-:W-:Y:S01]  /*02f0*/  IMAD.IADD R8, R7.reuse, 0x1, R5 ;  /* 0x0000000107087824 */ /* 0x040fe200078e0205 */
[----:B------:R-:W-:-:S04]  /*0300*/  LEA.HI.SX32 R6, R7, R6, 0x1c ;  /* 0x0000000607067211 */ /* 0x000fc800078fe2ff */
[----:B------:R-:W-:Y:S02]  /*0310*/  LEA.HI.SX32 R8, R8, R9, 0x1c ;  /* 0x0000000908087211 */ /* 0x000fe400078fe2ff */
[----:B------:R-:W-:Y:S02]  /*0320*/  LEA R6, R6, UR4, 0x2 ;  /* 0x0000000406067c11 */ /* 0x000fe4000f8e10ff */
[----:B------:R-:W-:-:S04]  /*0330*/  LEA R8, R8, UR4, 0x2 ;  /* 0x0000000408087c11 */ /* 0x000fc8000f8e10ff */
[----:B------:R-:W-:Y:S04]  /*0340*/  LDS R6, [R6+-0x4] ;  /* 0xfffffc0006067984 */ /* 0x000fe80000000800 */
[----:B------:R-:W0:Y:S02]  /*0350*/  LDS R7, [R8+-0x4] ;  /* 0xfffffc0008077984 */ /* 0x000e240000000800 */
[----:B0-----:R-:W-:-:S05]  /*0360*/  IMAD.IADD R7, R7, 0x1, R6 ;  /* 0x0000000107077824 */ /* 0x001fca00078e0206 */
[----:B------:R1:W-:Y:S02]  /*0370*/  STS [R8+-0x4], R7 ;  /* 0xfffffc0708007388 */ /* 0x0003e40000000800 */
.L_x_16:
[----:B------:R-:W-:Y:S05]  /*0380*/  BSYNC.RECONVERGENT B0 ;  /* 0x0000000000007941 */ /* 0x000fea0003800200 */
.L_x_15:
[----:B------:R-:W-:Y:S01]  /*0390*/  UISETP.GT.AND UP0, UPT, UR5, URZ, UPT ;  /* 0x000000ff0500728c */ /* 0x000fe2000bf04270 */
[----:B------:R-:W-:-:S08]  /*03a0*/  IMAD.SHL.U32 R5, R5, 0x2, RZ ;  /* 0x0000000205057824 */ /* 0x000fd000078e00ff */
[----:B------:R-:W-:Y:S05]  /*03b0*/  BRA.U UP0, `(.L_x_17) ;  /* 0xfffffffd009c7547 */ /* 0x000fea000b83ffff */
.L_x_14:
[----:B------:R-:W-:Y:S01]  /*03c0*/  ISETP.NE.AND P0, PT, R12, RZ, PT ;  /* 0x000000ff0c00720c */ /* 0x000fe20003f05270 */
[----:B------:R-:W-:-:S12]  /*03d0*/  UISETP.NE.AND UP0, UPT, UR6, URZ, UPT ;  /* 0x000000ff0600728c */ /* 0x000fd8000bf05270 */
[----:B------:R-:W2:Y:S02]  /*03e0*/  @!P0 LDC R6, c[0x0][0x360] ;  /* 0x0000d800ff068b82 */ /* 0x000ea40000000800 */
[----:B--2---:R-:W-:-:S04]  /*03f0*/  @!P0 IMAD.SHL.U32 R6, R6, 0x2, RZ ;  /* 0x0000000206068824 */ /* 0x004fc800078e00ff */
[----:B01----:R-:W-:-:S05]  /*0400*/  @!P0 VIADD R7, R6, 0xffffffff ;  /* 0xffffffff06078836 */ /* 0x003fca0000000000 */
[----:B------:R-:W-:-:S04]  /*0410*/  @!P0 LEA.HI.SX32 R7, R7, R6, 0x1c ;  /* 0x0000000607078211 */ /* 0x000fc800078fe2ff */
[----:B------:R-:W-:-:S05]  /*0420*/  @!P0 LEA R7, R7, UR4, 0x2 ;  /* 0x0000000407078c11 */ /* 0x000fca000f8e10ff */
[----:B------:R0:W-:Y:S01]  /*0430*/  @!P0 STS [R7+-0x4], RZ ;  /* 0xfffffcff07008388 */ /* 0x0001e20000000800 */
[----:B------:R-:W-:Y:S05]  /*0440*/  BRA.U !UP0, `(.L_x_18) ;  /* 0x0000000108707547 */ /* 0x000fea000b800000 */
[----:B------:R-:W-:-:S05]  /*0450*/  UMOV UR5, 0x1 ;  /* 0x0000000100057882 */ /* 0x000fca0000000000 */
.L_x_21:
[----:B------:R-:W-:Y:S01]  /*0460*/  BAR.SYNC.DEFER_BLOCKING 0x0 ;  /* 0x0000000000007b1d */ /* 0x000fe20000010000 */
[----:B------:R-:W-:Y:S01]  /*0470*/  ISETP.GE.U32.AND P0, PT, R12, UR5, PT ;  /* 0x000000050c007c0c */ /* 0x000fe2000bf06070 */
[----:B------:R-:W-:Y:S01]  /*0480*/  USHF.L.U32 UR5, UR5, 0x1, URZ ;  /* 0x0000000105057899 */ /* 0x000fe200080006ff */
[----:B------:R-:W-:-:S03]  /*0490*/  SHF.R.U32.HI R5, RZ, 0x1, R5 ;  /* 0x00000001ff057819 */ /* 0x000fc60000011605 */
[----:B------:R-:W-:Y:S08]  /*04a0*/  BSSY.RECONVERGENT B0, `(.L_x_19) ;  /* 0x0000014000007945 */ /* 0x000ff00003800200 */
[----:B-1----:R-:W-:Y:S05]  /*04b0*/  @P0 BRA `(.L_x_20) ;  /* 0x0000000000480947 */ /* 0x002fea0003800000 */
[----:B------:R-:W-:Y:S02]  /*04c0*/  SGXT R6, R5, 0x18 ;  /* 0x000000180506781a */ /* 0x000fe40000000200 */
[----:B0-----:R-:W-:-:S03]  /*04d0*/  SGXT R7, R12, 0x18 ;  /* 0x000000180c07781a */ /* 0x001fc60000000200 */
[----:B------:R-:W-:-:S05]  /*04e0*/  IMAD.SHL.U32 R6, R6, 0x2, RZ ;  /* 0x0000000206067824 */ /* 0x000fca00078e00ff */
[----:B------:R-:W-:-:S05]  /*04f0*/  SGXT R6, R6, 0x18 ;  /* 0x000000180606781a */ /* 0x000fca0000000200 */
[----:B------:R-:W-:-:S04]  /*0500*/  IMAD R6, R7, R6, R5 ;  /* 0x0000000607067224 */ /* 0x000fc800078e0205 */
[----:B------:R-:W-:Y:S02]  /*0510*/  VIADD R7, R6, 0xffffffff ;  /* 0xffffffff06077836 */ /* 0x000fe40000000000 */
[C---:B------:R-:W-:Y:S02]  /*0520*/  IMAD.IADD R9, R5.reuse, 0x1, R6 ;  /* 0x0000000105097824 */ /* 0x040fe400078e0206 */
[----:B------:R-:W-:Y:S01]  /*0530*/  IMAD.IADD R8, R5, 0x1, R7 ;  /* 0x0000000105087824 */ /* 0x000fe200078e0207 */
[----:B------:R-:W-:-:S04]  /*0540*/  LEA.HI.SX32 R6, R7, R6, 0x1c ;  /* 0x0000000607067211 */ /* 0x000fc800078fe2ff */
[----:B------:R-:W-:Y:S02]  /*0550*/  LEA.HI.SX32 R8, R8, R9, 0x1c ;  /* 0x0000000908087211 */ /* 0x000fe400078fe2ff */
[----:B------:R-:W-:Y:S02]  /*0560*/  LEA R6, R6, UR4, 0x2 ;  /* 0x0000000406067c11 */ /* 0x000fe4000f8e10ff */
[----:B------:R-:W-:-:S03]  /*0570*/  LEA R8, R8, UR4, 0x2 ;  /* 0x0000000408087c11 */ /* 0x000fc6000f8e10ff */
[----:B------:R-:W-:Y:S04]  /*0580*/  LDS R7, [R6+-0x4] ;  /* 0xfffffc0006077984 */ /* 0x000fe80000000800 */
[----:B------:R-:W0:Y:S04]  /*0590*/  LDS R9, [R8+-0x4] ;  /* 0xfffffc0008097984 */ /* 0x000e280000000800 */
[----:B0-----:R-:W-:Y:S04]  /*05a0*/  STS [R6+-0x4], R9 ;  /* 0xfffffc0906007388 */ /* 0x001fe80000000800 */
[----:B------:R-:W0:Y:S02]  /*05b0*/  LDS R10, [R8+-0x4] ;  /* 0xfffffc00080a7984 */ /* 0x000e240000000800 */
[----:B0-----:R-:W-:-:S05]  /*05c0*/  IMAD.IADD R7, R7, 0x1, R10 ;  /* 0x0000000107077824 */ /* 0x001fca00078e020a */
[----:B------:R1:W-:Y:S02]  /*05d0*/  STS [R8+-0x4], R7 ;  /* 0xfffffc0708007388 */ /* 0x0003e40000000800 */
.L_x_20:
[----:B------:R-:W-:Y:S05]  /*05e0*/  BSYNC.RECONVERGENT B0 ;  /* 0x0000000000007941 */ /* 0x000fea0003800200 */
.L_x_19:
[----:B------:R-:W-:-:S09]  /*05f0*/  UISETP.GT.U32.AND UP0, UPT, UR5, UR6, UPT ;  /* 0x000000060500728c */ /* 0x000fd2000bf04070 */
[----:B------:R-:W-:Y:S05]  /*0600*/  BRA.U !UP0, `(.L_x_21) ;  /* 0xfffffffd08947547 */ /* 0x000fea000b83ffff */
.L_x_18:
[----:B------:R-:W-:Y:S06]  /*0610*/  BAR.SYNC.DEFER_BLOCKING 0x0 ;  /* 0x0000000000007b1d */ /* 0x000fec0000010000 */
[----:B------:R-:W2:Y:S02]  /*0620*/  LDCU UR7, c[0x0][0x398] ;  /* 0x00007300ff0777ac */ /* 0x000ea40008000800 */
[----:B-1----:R-:W0:Y:S01]  /*0630*/  LDC.64 R8, c[0x0][0x380] ;  /* 0x0000e000ff087b82 */ /* 0x002e220000000a00 */
[----:B------:R-:W1:Y:S01]  /*0640*/  LDS R5, [R4] ;  /* 0x0000000004057984 */ /* 0x000e620000000800 */
[----:B--2---:R-:W-:Y:S01]  /*0650*/  ISETP.GE.AND P0, PT, R11, UR7, PT ;  /* 0x000000070b007c0c */ /* 0x004fe2000bf06270 */
[----:B0-----:R-:W-:-:S05]  /*0660*/  IMAD.WIDE R6, R2, 0x4, R8 ;  /* 0x0000000402067825 */ /* 0x001fca00078e0208 */
[----:B-1----:R0:W-:Y:S07]  /*0670*/  STG.E desc[UR8][R6.64], R5 ;  /* 0x0000000506007986 */ /* 0x0021ee000c101908 */
[----:B------:R-:W-:Y:S05]  /*0680*/  @P0 EXIT ;  /* 0x000000000000094d */ /* 0x000fea0003800000 */
[----:B------:R-:W1:Y:S01]  /*0690*/  LDS R3, [R3] ;  /* 0x0000000003037984 */ /* 0x000e620000000800 */
[----:B0-----:R-:W-:-:S05]  /*06a0*/  IMAD.WIDE R4, R0, 0x4, R8 ;  /* 0x0000000400047825 */ /* 0x001fca00078e0208 */
[----:B-1----:R-:W-:Y:S01]  /*06b0*/  STG.E desc[UR8][R4.64], R3 ;  /* 0x0000000304007986 */ /* 0x002fe2000c101908 */
[----:B------:R-:W-:Y:S05]  /*06c0*/  EXIT ;  /* 0x000000000000794d */ /* 0x000fea0003800000 */
.L_x_22:
        /* <DEDUP_REMOVED lines=11> */
.L_x_75:


//--------------------- .text._Z7prescanILb0ELb0EEvPjPKjS0_iii --------------------------
	.section	.text._Z7prescanILb0ELb0EEvPjPKjS0_iii,"ax",@progbits
	.align	128
.text._Z7prescanILb0ELb0EEvPjPKjS0_iii:
        .type           _Z7prescanILb0ELb0EEvPjPKjS0_iii,@function
        .size           _Z7prescanILb0ELb0EEvPjPKjS0_iii,(.L_x_76 - _Z7prescanILb0ELb0EEvPjPKjS0_iii)
        .other          _Z7prescanILb0ELb0EEvPjPKjS0_iii,@"STO_CUDA_ENTRY STV_DEFAULT"
_Z7prescanILb0ELb0EEvPjPKjS0_iii:
[----:B------:R-:W-:Y:S08]  /*0000*/  LDC R1, c[0x0][0x37c] ;  /* 0x0000df00ff017b82 */ /* 0x000ff00000000800 */
[----:B------:R-:W0:Y:S01]  /*0010*/  LDC R7, c[0x0][0x3a0] ;  /* 0x0000e800ff077b82 */ /* 0x000e220000000800 */
[----:B------:R-:W1:Y:S01]  /*0020*/  S2R R4, SR_TID.X ;  /* 0x0000000000047919 */ /* 0x000e620000002100 */
[----:B------:R-:W2:Y:S06]  /*0030*/  LDCU.64 UR6, c[0x0][0x358] ;  /* 0x00006b00ff0677ac */ /* 0x000eac0008000a00 */
[----:B------:R-:W3:Y:S08]  /*0040*/  LDC R3, c[0x0][0x360] ;  /* 0x0000d800ff037b82 */ /* 0x000ef00000000800 */
[----:B------:R-:W4:Y:S01]  /*0050*/  S2UR UR4, SR_CTAID.X ;  /* 0x00000000000479c3 */ /* 0x000f220000002500 */
[----:B0-----:R-:W-:-:S07]  /*0060*/  ISETP.NE.AND P0, PT, R7, RZ, PT ;  /* 0x000000ff0700720c */ /* 0x001fce0003f05270 */
[----:B------:R-:W0:Y:S01]  /*0070*/  LDC.64 R10, c[0x0][0x388] ;  /* 0x0000e200ff0a7b82 */ /* 0x000e220000000a00 */
[----:B---3--:R-:W-:-:S05]  /*0080*/  IMAD.SHL.U32 R5, R3, 0x2, RZ ;  /* 0x0000000203057824 */ /* 0x008fca00078e00ff */
[----:B------:R-:W-:Y:S01]  /*0090*/  SGXT R0, R5, 0x18 ;  /* 0x000000180500781a */ /* 0x000fe20000000200 */
[----:B----4-:R-:W-:-:S06]  /*00a0*/  USGXT UR4, UR4, 0x18 ;  /* 0x000000180404789a */ /* 0x010fcc0008000200 */
[----:B------:R-:W-:-:S04]  /*00b0*/  @!P0 IMAD R7, R0, UR4, RZ ;  /* 0x0000000400078c24 */ /* 0x000fc8000f8e02ff */
[----:B-1----:R-:W-:-:S04]  /*00c0*/  IMAD.IADD R2, R7, 0x1, R4 ;  /* 0x0000000107027824 */ /* 0x002fc800078e0204 */
[C---:B------:R-:W-:Y:S02]  /*00d0*/  IMAD.IADD R0, R2.reuse, 0x1, R3 ;  /* 0x0000000102007824 */ /* 0x040fe400078e0203 */
[----:B0-----:R-:W-:-:S04]  /*00e0*/  IMAD.WIDE R8, R2, 0x4, R10 ;  /* 0x0000000402087825 */ /* 0x001fc800078e020a */
[----:B------:R-:W-:Y:S02]  /*00f0*/  IMAD.WIDE R10, R0, 0x4, R10 ;  /* 0x00000004000a7825 */ /* 0x000fe400078e020a */
[----:B--2---:R0:W2:Y:S04]  /*0100*/  LDG.E R9, desc[UR6][R8.64] ;  /* 0x0000000608097981 */ /* 0x0040a8000c1e1900 */
[----:B------:R-:W3:Y:S01]  /*0110*/  LDG.E R10, desc[UR6][R10.64] ;  /* 0x000000060a0a7981 */ /* 0x000ee2000c1e1900 */
[----:B------:R-:W1:Y:S01]  /*0120*/  S2UR UR5, SR_CgaCtaId ;  /* 0x00000000000579c3 */ /* 0x000e620000008800 */
[----:B------:R-:W-:Y:S01]  /*0130*/  UMOV UR4, 0x400 ;  /* 0x0000040000047882 */ /* 0x000fe20000000000 */
[----:B------:R-:W-:Y:S01]  /*0140*/  IMAD.IADD R6, R3, 0x1, R4 ;  /* 0x0000000103067824 */ /* 0x000fe200078e0204 */
[----:B------:R-:W-:-:S02]  /*0150*/  LEA.HI.SX32 R7, R4, R4, 0x1c ;  /* 0x0000000404077211 */ /* 0x000fc400078fe2ff */
[----:B------:R-:W-:Y:S01]  /*0160*/  ISETP.GE.AND P0, PT, R3, 0x1, PT ;  /* 0x000000010300780c */ /* 0x000fe20003f06270 */
[----:B0-----:R-:W-:Y:S01]  /*0170*/  IMAD.MOV.U32 R8, RZ, RZ, 0x1 ;  /* 0x00000001ff087424 */ /* 0x001fe200078e00ff */
[----:B------:R-:W-:Y:S01]  /*0180*/  LEA.HI.SX32 R12, R6, R6, 0x1c ;  /* 0x00000006060c7211 */ /* 0x000fe200078fe2ff */
[----:B-1----:R-:W-:-:S06]  /*0190*/  ULEA UR4, UR5, UR4, 0x18 ;  /* 0x0000000405047291 */ /* 0x002fcc000f8ec0ff */
[----:B------:R-:W-:Y:S02]  /*01a0*/  LEA R6, R7, UR4, 0x2 ;  /* 0x0000000407067c11 */ /* 0x000fe4000f8e10ff */
[----:B------:R-:W-:-:S03]  /*01b0*/  LEA R7, R12, UR4, 0x2 ;  /* 0x000000040c077c11 */ /* 0x000fc6000f8e10ff */
[----:B--2---:R0:W-:Y:S04]  /*01c0*/  STS [R6], R9 ;  /* 0x0000000906007388 */ /* 0x0041e80000000800 */
[----:B---3--:R0:W-:Y:S01]  /*01d0*/  STS [R7], R10 ;  /* 0x0000000a07007388 */ /* 0x0081e20000000800 */
[----:B------:R-:W-:Y:S05]  /*01e0*/  @!P0 BRA `(.L_x_23) ;  /* 0x0000000000688947 */ /* 0x000fea0003800000 */
[----:B0-----:R-:W-:-:S07]  /*01f0*/  IMAD.MOV.U32 R9, RZ, RZ, R3 ;  /* 0x000000ffff097224 */ /* 0x001fce00078e0003 */
.L_x_26:
[----:B------:R-:W-:Y:S01]  /*0200*/  BAR.SYNC.DEFER_BLOCKING 0x0 ;  /* 0x0000000000007b1d */ /* 0x000fe20000010000 */
[----:B------:R-:W-:Y:S02]  /*0210*/  ISETP.GE.U32.AND P0, PT, R4, R9, PT ;  /* 0x000000090400720c */ /* 0x000fe40003f06070 */
[----:B------:R-:W-:-:S03]  /*0220*/  SHF.R.S32.HI R9, RZ, 0x1, R9 ;  /* 0x00000001ff097819 */ /* 0x000fc60000011409 */
[----:B------:R-:W-:Y:S01]  /*0230*/  BSSY.RECONVERGENT B0, `(.L_x_24) ;  /* 0x0000013000007945 */ /* 0x000fe20003800200 */
[----:B------:R-:W-:-:S07]  /*0240*/  ISETP.GT.AND P1, PT, R9, RZ, PT ;  /* 0x000000ff0900720c */ /* 0x000fce0003f24270 */
[----:B0-----:R-:W-:Y:S06]  /*0250*/  @P0 BRA `(.L_x_25) ;  /* 0x0000000000400947 */ /* 0x001fec0003800000 */
[----:B------:R-:W-:Y:S02]  /*0260*/  SGXT R10, R8, 0x18 ;  /* 0x00000018080a781a */ /* 0x000fe40000000200 */
[----:B------:R-:W-:-:S03]  /*0270*/  SGXT R12, R4, 0x18 ;  /* 0x00000018040c781a */ /* 0x000fc60000000200 */
        /* <DEDUP_REMOVED lines=14> */
.L_x_25:
[----:B------:R-:W-:Y:S05]  /*0360*/  BSYNC.RECONVERGENT B0 ;  /* 0x0000000000007941 */ /* 0x000fea0003800200 */
.L_x_24:
[----:B------:R-:W-:Y:S01]  /*0370*/  IMAD.SHL.U32 R8, R8, 0x2, RZ ;  /* 0x0000000208087824 */ /* 0x000fe200078e00ff */
[----:B------:R-:W-:Y:S06]  /*0380*/  @P1 BRA `(.L_x_26) ;  /* 0xfffffffc009c1947 */ /* 0x000fec000383ffff */
.L_x_23:
[----:B------:R-:W-:-:S13]  /*0390*/  ISETP.NE.AND P0, PT, R4, RZ, PT ;  /* 0x000000ff0400720c */ /* 0x000fda0003f05270 */
[----:B0-----:R-:W-:-:S05]  /*03a0*/  @!P0 VIADD R10, R5, 0xffffffff ;  /* 0xffffffff050a8836 */ /* 0x001fca0000000000 */
[----:B------:R-:W-:-:S04]  /*03b0*/  @!P0 LEA.HI.SX32 R10, R10, R5, 0x1c ;  /* 0x000000050a0a8211 */ /* 0x000fc800078fe2ff */
[----:B------:R-:W-:-:S05]  /*03c0*/  @!P0 LEA R10, R10, UR4, 0x2 ;  /* 0x000000040a0a8c11 */ /* 0x000fca000f8e10ff */
[----:B------:R0:W-:Y:S01]  /*03d0*/  @!P0 STS [R10+-0x4], RZ ;  /* 0xfffffcff0a008388 */ /* 0x0001e20000000800 */
[----:B------:R-:W-:-:S13]  /*03e0*/  ISETP.NE.AND P0, PT, R3, RZ, PT ;  /* 0x000000ff0300720c */ /* 0x000fda0003f05270 */
[----:B0-----:R-:W-:Y:S05]  /*03f0*/  @!P0 BRA `(.L_x_27) ;  /* 0x0000000000708947 */ /* 0x001fea0003800000 */
[----:B------:R-:W-:-:S05]  /*0400*/  UMOV UR5, 0x1 ;  /* 0x0000000100057882 */ /* 0x000fca0000000000 */
.L_x_30:
[----:B------:R-:W-:Y:S01]  /*0410*/  BAR.SYNC.DEFER_BLOCKING 0x0 ;  /* 0x0000000000007b1d */ /* 0x000fe20000010000 */
[----:B------:R-:W-:Y:S01]  /*0420*/  ISETP.GE.U32.AND P0, PT, R4, UR5, PT ;  /* 0x0000000504007c0c */ /* 0x000fe2000bf06070 */
[----:B------:R-:W-:Y:S01]  /*0430*/  USHF.L.U32 UR5, UR5, 0x1, URZ ;  /* 0x0000000105057899 */ /* 0x000fe200080006ff */
[----:B------:R-:W-:-:S03]  /*0440*/  SHF.R.U32.HI R8, RZ, 0x1, R8 ;  /* 0x00000001ff087819 */ /* 0x000fc60000011608 */
[----:B------:R-:W-:Y:S02]  /*0450*/  BSSY.RECONVERGENT B0, `(.L_x_28) ;  /* 0x0000015000007945 */ /* 0x000fe40003800200 */
[----:B------:R-:W-:-:S06]  /*0460*/  ISETP.LT.U32.AND P1, PT, R3, UR5, PT ;  /* 0x0000000503007c0c */ /* 0x000fcc000bf21070 */
[----:B0-----:R-:W-:Y:S07]  /*0470*/  @P0 BRA `(.L_x_29) ;  /* 0x0000000000480947 */ /* 0x001fee0003800000 */
[----:B------:R-:W-:Y:S02]  /*0480*/  SGXT R5, R8, 0x18 ;  /* 0x000000180805781a */ /* 0x000fe40000000200 */
[----:B------:R-:W-:-:S03]  /*0490*/  SGXT R9, R4, 0x18 ;  /* 0x000000180409781a */ /* 0x000fc60000000200 */
        /* <DEDUP_REMOVED lines=16> */
.L_x_29:
[----:B------:R-:W-:Y:S05]  /*05a0*/  BSYNC.RECONVERGENT B0 ;  /* 0x0000000000007941 */ /* 0x000fea0003800200 */
.L_x_28:
[----:B------:R-:W-:Y:S05]  /*05b0*/  @!P1 BRA `(.L_x_30) ;  /* 0xfffffffc00949947 */ /* 0x000fea000383ffff */
.L_x_27:
[----:B------:R-:W-:Y:S08]  /*05c0*/  BAR.SYNC.DEFER_BLOCKING 0x0 ;  /* 0x0000000000007b1d */ /* 0x000ff00000010000 */
[----:B------:R-:W1:Y:S01]  /*05d0*/  LDC.64 R4, c[0x0][0x380] ;  /* 0x0000e000ff047b82 */ /* 0x000e620000000a00 */
[----:B0-----:R-:W0:Y:S04]  /*05e0*/  LDS R9, [R6] ;  /* 0x0000000006097984 */ /* 0x001e280000000800 */
[----:B------:R-:W2:Y:S01]  /*05f0*/  LDS R7, [R7] ;  /* 0x0000000007077984 */ /* 0x000ea20000000800 */
[----:B-1----:R-:W-:-:S04]  /*0600*/  IMAD.WIDE R2, R2, 0x4, R4 ;  /* 0x0000000402027825 */ /* 0x002fc800078e0204 */
[----:B------:R-:W-:Y:S01]  /*0610*/  IMAD.WIDE R4, R0, 0x4, R4 ;  /* 0x0000000400047825 */ /* 0x000fe200078e0204 */
[----:B0-----:R-:W-:Y:S04]  /*0620*/  STG.E desc[UR6][R2.64], R9 ;  /* 0x0000000902007986 */ /* 0x001fe8000c101906 */
[----:B--2---:R-:W-:Y:S01]  /*0630*/  STG.E desc[UR6][R4.64], R7 ;  /* 0x0000000704007986 */ /* 0x004fe2000c101906 */
[----:B------:R-:W-:Y:S05]  /*0640*/  EXIT ;  /* 0x000000000000794d */ /* 0x000fea0003800000 */
.L_x_31:
        /* <DEDUP_REMOVED lines=11> */
.L_x_76:


//--------------------- .text._Z7prescanILb1ELb1EEvPjPKjS0_iii --------------------------
	.section	.text._Z7prescanILb1ELb1EEvPjPKjS0_iii,"ax",@progbits
	.align	128
.text._Z7prescanILb1ELb1EEvPjPKjS0_iii:
        .type           _Z7prescanILb1ELb1EEvPjPKjS0_iii,@function
        .size           _Z7prescanILb1ELb1EEvPjPKjS0_iii,(.L_x_77 - _Z7prescanILb1ELb1EEvPjPKjS0_iii)
        .other          _Z7prescanILb1ELb1EEvPjPKjS0_iii,@"STO_CUDA_ENTRY STV_DEFAULT"
_Z7prescanILb1ELb1EEvPjPKjS0_iii:
[----:B------:R-:W-:Y:S08]  /*0000*/  LDC R1, c[0x0][0x37c] ;  /* 0x0000df00ff017b82 */ /* 0x000ff00000000800 */
[----:B------:R-:W0:Y:S01]  /*0010*/  LDC R2, c[0x0][0x3a0] ;  /* 0x0000e800ff027b82 */ /* 0x000e220000000800 */
[----:B------:R-:W1:Y:S01]  /*0020*/  S2R R4, SR_CTAID.X ;  /* 0x0000000000047919 */ /* 0x000e620000002500 */
[----:B------:R-:W2:Y:S01]  /*0030*/  LDCU UR7, c[0x0][0x360] ;  /* 0x00006c00ff0777ac */ /* 0x000ea20008000800 */
[----:B------:R-:W-:Y:S01]  /*0040*/  IMAD.MOV.U32 R12, RZ, RZ, RZ ;  /* 0x000000ffff0c7224 */ /* 0x000fe200078e00ff */
[----:B------:R-:W3:Y:S01]  /*0050*/  S2R R3, SR_TID.X ;  /* 0x0000000000037919 */ /* 0x000ee20000002100 */
[----:B------:R-:W4:Y:S03]  /*0060*/  LDCU UR5, c[0x0][0x398] ;  /* 0x00007300ff0577ac */ /* 0x000f260008000800 */
[----:B------:R-:W5:Y:S01]  /*0070*/  LDC.64 R10, c[0x0][0x388] ;  /* 0x0000e200ff0a7b82 */ /* 0x000f620000000a00 */
[----:B------:R-:W5:Y:S01]  /*0080*/  LDCU.64 UR8, c[0x0][0x358] ;  /* 0x00006b00ff0877ac */ /* 0x000f620008000a00 */
[----:B--2---:R-:W-:Y:S01]  /*0090*/  USHF.L.U32 UR4, UR7, 0x1, URZ ;  /* 0x0000000107047899 */ /* 0x004fe200080006ff */
[----:B0-----:R-:W-:-:S03]  /*00a0*/  ISETP.NE.AND P0, PT, R2, RZ, PT ;  /* 0x000000ff0200720c */ /* 0x001fc60003f05270 */
[----:B------:R-:W-:Y:S01]  /*00b0*/  USGXT UR4, UR4, 0x18 ;  /* 0x000000180404789a */ /* 0x000fe20008000200 */
[----:B-1----:R-:W-:Y:S01]  /*00c0*/  SGXT R0, R4, 0x18 ;  /* 0x000000180400781a */ /* 0x002fe20000000200 */
[----:B---3--:R-:W-:-:S08]  /*00d0*/  VIADD R13, R3, UR7 ;  /* 0x00000007030d7c36 */ /* 0x008fd00008000000 */
[----:B------:R-:W-:Y:S01]  /*00e0*/  @!P0 IMAD R2, R0, UR4, RZ ;  /* 0x0000000400028c24 */ /* 0x000fe2000f8e02ff */
[----:B----4-:R-:W-:-:S03]  /*00f0*/  ISETP.GE.AND P0, PT, R13, UR5, PT ;  /* 0x000000050d007c0c */ /* 0x010fc6000bf06270 */
[----:B------:R-:W-:-:S04]  /*0100*/  IMAD.IADD R2, R2, 0x1, R3 ;  /* 0x0000000102027824 */ /* 0x000fc800078e0203 */
        /* <DEDUP_REMOVED lines=18> */
.L_x_35:
        /* <DEDUP_REMOVED lines=21> */
.L_x_34:
[----:B------:R-:W-:Y:S05]  /*0380*/  BSYNC.RECONVERGENT B0 ;  /* 0x0000000000007941 */ /* 0x000fea0003800200 */
.L_x_33:
[----:B------:R-:W-:Y:S01]  /*0390*/  UISETP.GT.AND UP0, UPT, UR5, URZ, UPT ;  /* 0x000000ff0500728c */ /* 0x000fe2000bf04270 */
[----:B------:R-:W-:-:S08]  /*03a0*/  IMAD.SHL.U32 R7, R7, 0x2, RZ ;  /* 0x0000000207077824 */ /* 0x000fd000078e00ff */
[----:B------:R-:W-:Y:S05]  /*03b0*/  BRA.U UP0, `(.L_x_35) ;  /* 0xfffffffd009c7547 */ /* 0x000fea000b83ffff */
.L_x_32:
[----:B------:R-:W-:Y:S01]  /*03c0*/  ISETP.NE.AND P0, PT, R3, RZ, PT ;  /* 0x000000ff0300720c */ /* 0x000fe20003f05270 */
[----:B------:R-:W-:-:S12]  /*03d0*/  BSSY.RECONVERGENT B0, `(.L_x_36) ;  /* 0x000000f000007945 */ /* 0x000fd80003800200 */
[----:B------:R-:W-:Y:S05]  /*03e0*/  @P0 BRA `(.L_x_37) ;  /* 0x0000000000340947 */ /* 0x000fea0003800000 */
[----:B------:R-:W2:Y:S01]  /*03f0*/  LDCU UR5, c[0x0][0x360] ;  /* 0x00006c00ff0577ac */ /* 0x000ea20008000800 */
[----:B------:R-:W3:Y:S08]  /*0400*/  LDC R11, c[0x0][0x39c] ;  /* 0x0000e700ff0b7b82 */ /* 0x000ef00000000800 */
[----:B01----:R-:W0:Y:S01]  /*0410*/  LDC.64 R8, c[0x0][0x390] ;  /* 0x0000e400ff087b82 */ /* 0x003e220000000a00 */
[----:B--2---:R-:W-:-:S04]  /*0420*/  USHF.L.U32 UR5, UR5, 0x1, URZ ;  /* 0x0000000105057899 */ /* 0x004fc800080006ff */
[----:B------:R-:W-:Y:S01]  /*0430*/  UIADD3 UR6, UPT, UPT, UR5, -0x1, URZ ;  /* 0xffffffff05067890 */ /* 0x000fe2000fffe0ff */
[----:B---3--:R-:W-:-:S03]  /*0440*/  ISETP.NE.AND P0, PT, R11, RZ, PT ;  /* 0x000000ff0b00720c */ /* 0x008fc60003f05270 */
[----:B------:R-:W-:Y:S01]  /*0450*/  ULEA.HI.SX32 UR6, UR6, UR5, 0x1c ;  /* 0x0000000506067291 */ /* 0x000fe2000f8fe2ff */
[----:B------:R-:W-:-:S03]  /*0460*/  SEL R11, R4, R11, !P0 ;  /* 0x0000000b040b7207 */ /* 0x000fc60004000000 */
[----:B------:R-:W-:Y:S02]  /*0470*/  ULEA UR6, UR6, UR4, 0x2 ;  /* 0x0000000406067291 */ /* 0x000fe4000f8e10ff */
[----:B0-----:R-:W-:-:S07]  /*0480*/  IMAD.WIDE R8, R11, 0x4, R8 ;  /* 0x000000040b087825 */ /* 0x001fce00078e0208 */
[----:B------:R-:W0:Y:S04]  /*0490*/  LDS R15, [UR6+-0x4] ;  /* 0xfffffc06ff0f7984 */ /* 0x000e280008000800 */
[----:B------:R-:W-:Y:S04]  /*04a0*/  STS [UR6+-0x4], RZ ;  /* 0xfffffcffff007988 */ /* 0x000fe80008000806 */
[----:B0-----:R2:W-:Y:S02]  /*04b0*/  STG.E desc[UR8][R8.64], R15 ;  /* 0x0000000f08007986 */ /* 0x0015e4000c101908 */
.L_x_37:
[----:B------:R-:W-:Y:S05]  /*04c0*/  BSYNC.RECONVERGENT B0 ;  /* 0x0000000000007941 */ /* 0x000fea0003800200 */
.L_x_36:
[----:B------:R-:W-:-:S09]  /*04d0*/  UISETP.NE.AND UP0, UPT, UR7, URZ, UPT ;  /* 0x000000ff0700728c */ /* 0x000fd2000bf05270 */
[----:B------:R-:W-:Y:S05]  /*04e0*/  BRA.U !UP0, `(.L_x_38) ;  /* 0x0000000108707547 */ /* 0x000fea000b800000 */
[----:B------:R-:W-:-:S05]  /*04f0*/  UMOV UR5, 0x1 ;  /* 0x0000000100057882 */ /* 0x000fca0000000000 */
.L_x_41:
[----:B------:R-:W-:Y:S01]  /*0500*/  BAR.SYNC.DEFER_BLOCKING 0x0 ;  /* 0x0000000000007b1d */ /* 0x000fe20000010000 */
[----:B------:R-:W-:Y:S01]  /*0510*/  ISETP.GE.U32.AND P0, PT, R3, UR5, PT ;  /* 0x0000000503007c0c */ /* 0x000fe2000bf06070 */
[----:B------:R-:W-:Y:S01]  /*0520*/  USHF.L.U32 UR5, UR5, 0x1, URZ ;  /* 0x0000000105057899 */ /* 0x000fe200080006ff */
[----:B------:R-:W-:-:S03]  /*0530*/  SHF.R.U32.HI R7, RZ, 0x1, R7 ;  /* 0x00000001ff077819 */ /* 0x000fc60000011607 */
[----:B------:R-:W-:Y:S08]  /*0540*/  BSSY.RECONVERGENT B0, `(.L_x_39) ;  /* 0x0000014000007945 */ /* 0x000ff00003800200 */
[----:B---3--:R-:W-:Y:S05]  /*0550*/  @P0 BRA `(.L_x_40) ;  /* 0x0000000000480947 */ /* 0x008fea0003800000 */
[----:B------:R-:W-:Y:S02]  /*0560*/  SGXT R4, R7, 0x18 ;  /* 0x000000180704781a */ /* 0x000fe40000000200 */
[----:B--2---:R-:W-:-:S03]  /*0570*/  SGXT R8, R3, 0x18 ;  /* 0x000000180308781a */ /* 0x004fc60000000200 */
[----:B------:R-:W-:-:S05]  /*0580*/  IMAD.SHL.U32 R4, R4, 0x2, RZ ;  /* 0x0000000204047824 */ /* 0x000fca00078e00ff */
[----:B------:R-:W-:-:S05]  /*0590*/  SGXT R4, R4, 0x18 ;  /* 0x000000180404781a */ /* 0x000fca0000000200 */
[----:B------:R-:W-:-:S04]  /*05a0*/  IMAD R4, R8, R4, R7 ;  /* 0x0000000408047224 */ /* 0x000fc800078e0207 */
[----:B------:R-:W-:Y:S02]  /*05b0*/  VIADD R8, R4, 0xffffffff ;  /* 0xffffffff04087836 */ /* 0x000fe40000000000 */
[C---:B-1----:R-:W-:Y:S02]  /*05c0*/  IMAD.IADD R10, R7.reuse, 0x1, R4 ;  /* 0x00000001070a7824 */ /* 0x042fe400078e0204 */
[----:B0-----:R-:W-:Y:S01]  /*05d0*/  IMAD.IADD R9, R7, 0x1, R8 ;  /* 0x0000000107097824 */ /* 0x001fe200078e0208 */
        /* <DEDUP_REMOVED lines=10> */
.L_x_40:
[----:B------:R-:W-:Y:S05]  /*0680*/  BSYNC.RECONVERGENT B0 ;  /* 0x0000000000007941 */ /* 0x000fea0003800200 */
.L_x_39:
[----:B------:R-:W-:-:S09]  /*0690*/  UISETP.GT.U32.AND UP0, UPT, UR5, UR7, UPT ;  /* 0x000000070500728c */ /* 0x000fd2000bf04070 */
[----:B------:R-:W-:Y:S05]  /*06a0*/  BRA.U !UP0, `(.L_x_41) ;  /* 0xfffffffd08947547 */ /* 0x000fea000b83ffff */
.L_x_38:
[----:B------:R-:W-:Y:S06]  /*06b0*/  BAR.SYNC.DEFER_BLOCKING 0x0 ;  /* 0x0000000000007b1d */ /* 0x000fec0000010000 */
[----:B------:R-:W4:Y:S02]  /*06c0*/  LDCU UR6, c[0x0][0x398] ;  /* 0x00007300ff0677ac */ /* 0x000f240008000800 */
[----:B0123--:R-:W0:Y:S01]  /*06d0*/  LDC.64 R8, c[0x0][0x380] ;  /* 0x0000e000ff087b82 */ /* 0x00fe220000000a00 */
[----:B------:R-:W1:Y:S01]  /*06e0*/  LDS R7, [R6] ;  /* 0x0000000006077984 */ /* 0x000e620000000800 */
[----:B----4-:R-:W-:Y:S01]  /*06f0*/  ISETP.GE.AND P0, PT, R13, UR6, PT ;  /* 0x000000060d007c0c */ /* 0x010fe2000bf06270 */
[----:B0-----:R-:W-:-:S05]  /*0700*/  IMAD.WIDE R2, R2, 0x4, R8 ;  /* 0x0000000402027825 */ /* 0x001fca00078e0208 */
[----:B-1----:R0:W-:Y:S07]  /*0710*/  STG.E desc[UR8][R2.64], R7 ;  /* 0x0000000702007986 */ /* 0x0021ee000c101908 */
[----:B------:R-:W-:Y:S05]  /*0720*/  @P0 EXIT ;  /* 0x000000000000094d */ /* 0x000fea0003800000 */
[----:B------:R-:W1:Y:S01]  /*0730*/  LDS R5, [R5] ;  /* 0x0000000005057984 */ /* 0x000e620000000800 */
[----:B0-----:R-:W-:-:S05]  /*0740*/  IMAD.WIDE R2, R0, 0x4, R8 ;  /* 0x0000000400027825 */ /* 0x001fca00078e0208 */
[----:B-1----:R-:W-:Y:S01]  /*0750*/  STG.E desc[UR8][R2.64], R5 ;  /* 0x0000000502007986 */ /* 0x002fe2000c101908 */
[----:B------:R-:W-:Y:S05]  /*0760*/  EXIT ;  /* 0x000000000000794d */ /* 0x000fea0003800000 */
.L_x_42:
        /* <DEDUP_REMOVED lines=9> */
.L_x_77:


//--------------------- .text._Z7prescanILb1ELb0EEvPjPKjS0_iii --------------------------
	.section	.text._Z7prescanILb1ELb0EEvPjPKjS0_iii,"ax",@progbits
	.align	128
.text._Z7prescanILb1ELb0EEvPjPKjS0_iii:
        .type           _Z7prescanILb1ELb0EEvPjPKjS0_iii,@function
        .size           _Z7prescanILb1ELb0EEvPjPKjS0_iii,(.L_x_78 - _Z7prescanILb1ELb0EEvPjPKjS0_iii)
        .other          _Z7prescanILb1ELb0EEvPjPKjS0_iii,@"STO_CUDA_ENTRY STV_DEFAULT"
_Z7prescanILb1ELb0EEvPjPKjS0_iii:
[----:B------:R-:W-:Y:S08]  /*0000*/  LDC R1, c[0x0][0x37c] ;  /* 0x0000df00ff017b82 */ /* 0x000ff00000000800 */
[----:B------:R-:W0:Y:S01]  /*0010*/  LDC R2, c[0x0][0x3a0] ;  /* 0x0000e800ff027b82 */ /* 0x000e220000000800 */
[----:B------:R-:W1:Y:S01]  /*0020*/  S2R R4, SR_CTAID.X ;  /* 0x0000000000047919 */ /* 0x000e620000002500 */
[----:B------:R-:W2:Y:S01]  /*0030*/  LDCU UR7, c[0x0][0x360] ;  /* 0x00006c00ff0777ac */ /* 0x000ea20008000800 */
[----:B------:R-:W3:Y:S01]  /*0040*/  S2R R3, SR_TID.X ;  /* 0x0000000000037919 */ /* 0x000ee20000002100 */
[----:B------:R-:W4:Y:S04]  /*0050*/  LDCU.64 UR8, c[0x0][0x358] ;  /* 0x00006b00ff0877ac */ /* 0x000f280008000a00 */
[----:B------:R-:W5:Y:S01]  /*0060*/  LDC.64 R10, c[0x0][0x388] ;  /* 0x0000e200ff0a7b82 */ /* 0x000f620000000a00 */
[----:B--2---:R-:W-:Y:S01]  /*0070*/  USHF.L.U32 UR4, UR7, 0x1, URZ ;  /* 0x0000000107047899 */ /* 0x004fe200080006ff */
[----:B0-----:R-:W-:-:S03]  /*0080*/  ISETP.NE.AND P0, PT, R2, RZ, PT ;  /* 0x000000ff0200720c */ /* 0x001fc60003f05270 */
[----:B------:R-:W-:Y:S01]  /*0090*/  USGXT UR4, UR4, 0x18 ;  /* 0x000000180404789a */ /* 0x000fe20008000200 */
[----:B-1----:R-:W-:-:S09]  /*00a0*/  SGXT R0, R4, 0x18 ;  /* 0x000000180400781a */ /* 0x002fd20000000200 */
[----:B------:R-:W-:-:S04]  /*00b0*/  @!P0 IMAD R2, R0, UR4, RZ ;  /* 0x0000000400028c24 */ /* 0x000fc8000f8e02ff */
[----:B---3--:R-:W-:-:S04]  /*00c0*/  IMAD.IADD R2, R2, 0x1, R3 ;  /* 0x0000000102027824 */ /* 0x008fc800078e0203 */
[C---:B------:R-:W-:Y:S02]  /*00d0*/  VIADD R0, R2.reuse, UR7 ;  /* 0x0000000702007c36 */ /* 0x040fe40008000000 */
[----:B-----5:R-:W-:-:S04]  /*00e0*/  IMAD.WIDE R8, R2, 0x4, R10 ;  /* 0x0000000402087825 */ /* 0x020fc800078e020a */
[----:B------:R-:W-:Y:S02]  /*00f0*/  IMAD.WIDE R10, R0, 0x4, R10 ;  /* 0x00000004000a7825 */ /* 0x000fe400078e020a */
[----:B----4-:R-:W2:Y:S04]  /*0100*/  LDG.E R8, desc[UR8][R8.64] ;  /* 0x0000000808087981 */ /* 0x010ea8000c1e1900 */
[----:B------:R-:W3:Y:S01]  /*0110*/  LDG.E R11, desc[UR8][R10.64] ;  /* 0x000000080a0b7981 */ /* 0x000ee2000c1e1900 */
[----:B------:R-:W0:Y:S01]  /*0120*/  S2UR UR5, SR_CgaCtaId ;  /* 0x00000000000579c3 */ /* 0x000e220000008800 */
[----:B------:R-:W-:Y:S01]  /*0130*/  UMOV UR4, 0x400 ;  /* 0x0000040000047882 */ /* 0x000fe20000000000 */
[C---:B------:R-:W-:Y:S01]  /*0140*/  VIADD R5, R3.reuse, UR7 ;  /* 0x0000000703057c36 */ /* 0x040fe20008000000 */
[----:B------:R-:W-:Y:S01]  /*0150*/  LEA.HI.SX32 R6, R3, R3, 0x1c ;  /* 0x0000000303067211 */ /* 0x000fe200078fe2ff */
[----:B------:R-:W-:-:S03]  /*0160*/  UISETP.GE.AND UP0, UPT, UR7, 0x1, UPT ;  /* 0x000000010700788c */ /* 0x000fc6000bf06270 */
[----:B------:R-:W-:Y:S01]  /*0170*/  LEA.HI.SX32 R7, R5, R5, 0x1c ;  /* 0x0000000505077211 */ /* 0x000fe200078fe2ff */
[----:B0-----:R-:W-:-:S06]  /*0180*/  ULEA UR4, UR5, UR4, 0x18 ;  /* 0x0000000405047291 */ /* 0x001fcc000f8ec0ff */
[----:B------:R-:W-:Y:S02]  /*0190*/  LEA R5, R6, UR4, 0x2 ;  /* 0x0000000406057c11 */ /* 0x000fe4000f8e10ff */
[----:B------:R-:W-:Y:S01]  /*01a0*/  LEA R6, R7, UR4, 0x2 ;  /* 0x0000000407067c11 */ /* 0x000fe2000f8e10ff */
[----:B------:R-:W-:Y:S02]  /*01b0*/  IMAD.MOV.U32 R7, RZ, RZ, 0x1 ;  /* 0x00000001ff077424 */ /* 0x000fe400078e00ff */
[----:B--2---:R0:W-:Y:S04]  /*01c0*/  STS [R5], R8 ;  /* 0x0000000805007388 */ /* 0x0041e80000000800 */
[----:B---3--:R0:W-:Y:S01]  /*01d0*/  STS [R6], R11 ;  /* 0x0000000b06007388 */ /* 0x0081e20000000800 */
[----:B------:R-:W-:Y:S05]  /*01e0*/  BRA.U !UP0, `(.L_x_43) ;  /* 0x0000000108687547 */ /* 0x000fea000b800000 */
[----:B------:R-:W-:-:S05]  /*01f0*/  UMOV UR5, UR7 ;  /* 0x0000000700057c82 */ /* 0x000fca0008000000 */
.L_x_46:
[----:B------:R-:W-:Y:S01]  /*0200*/  BAR.SYNC.DEFER_BLOCKING 0x0 ;  /* 0x0000000000007b1d */ /* 0x000fe20000010000 */
[----:B------:R-:W-:Y:S01]  /*0210*/  ISETP.GE.U32.AND P0, PT, R3, UR5, PT ;  /* 0x0000000503007c0c */ /* 0x000fe2000bf06070 */
[----:B------:R-:W-:-:S04]  /*0220*/  USHF.R.S32.HI UR5, URZ, 0x1, UR5 ;  /* 0x00000001ff057899 */ /* 0x000fc80008011405 */
[----:B------:R-:W-:Y:S08]  /*0230*/  BSSY.RECONVERGENT B0, `(.L_x_44) ;  /* 0x0000012000007945 */ /* 0x000ff00003800200 */
[----:B-1----:R-:W-:Y:S05]  /*0240*/  @P0 BRA `(.L_x_45) ;  /* 0x0000000000400947 */ /* 0x002fea0003800000 */
[----:B0-----:R-:W-:Y:S02]  /*0250*/  SGXT R8, R7, 0x18 ;  /* 0x000000180708781a */ /* 0x001fe40000000200 */
        /* <DEDUP_REMOVED lines=15> */
.L_x_45:
[----:B------:R-:W-:Y:S05]  /*0350*/  BSYNC.RECONVERGENT B0 ;  /* 0x0000000000007941 */ /* 0x000fea0003800200 */
.L_x_44:
[----:B------:R-:W-:Y:S01]  /*0360*/  UISETP.GT.AND UP0, UPT, UR5, URZ, UPT ;  /* 0x000000ff0500728c */ /* 0x000fe2000bf04270 */
[----:B------:R-:W-:-:S08]  /*0370*/  IMAD.SHL.U32 R7, R7, 0x2, RZ ;  /* 0x0000000207077824 */ /* 0x000fd000078e00ff */
[----:B------:R-:W-:Y:S05]  /*0380*/  BRA.U UP0, `(.L_x_46) ;  /* 0xfffffffd009c7547 */ /* 0x000fea000b83ffff */
.L_x_43:
[----:B------:R-:W-:Y:S01]  /*0390*/  ISETP.NE.AND P0, PT, R3, RZ, PT ;  /* 0x000000ff0300720c */ /* 0x000fe20003f05270 */
[----:B------:R-:W-:-:S12]  /*03a0*/  BSSY.RECONVERGENT B0, `(.L_x_47) ;  /* 0x000000f000007945 */ /* 0x000fd80003800200 */
[----:B------:R-:W-:Y:S05]  /*03b0*/  @P0 BRA `(.L_x_48) ;  /* 0x0000000000340947 */ /* 0x000fea0003800000 */
[----:B------:R-:W2:Y:S01]  /*03c0*/  LDCU UR5, c[0x0][0x360] ;  /* 0x00006c00ff0577ac */ /* 0x000ea20008000800 */
[----:B0-----:R-:W0:Y:S08]  /*03d0*/  LDC R11, c[0x0][0x39c] ;  /* 0x0000e700ff0b7b82 */ /* 0x001e300000000800 */
[----:B-1----:R-:W1:Y:S01]  /*03e0*/  LDC.64 R8, c[0x0][0x390] ;  /* 0x0000e400ff087b82 */ /* 0x002e620000000a00 */
[----:B--2---:R-:W-:-:S04]  /*03f0*/  USHF.L.U32 UR5, UR5, 0x1, URZ ;  /* 0x0000000105057899 */ /* 0x004fc800080006ff */
[----:B------:R-:W-:Y:S01]  /*0400*/  UIADD3 UR6, UPT, UPT, UR5, -0x1, URZ ;  /* 0xffffffff05067890 */ /* 0x000fe2000fffe0ff */
[----:B0-----:R-:W-:-:S03]  /*0410*/  ISETP.NE.AND P0, PT, R11, RZ, PT ;  /* 0x000000ff0b00720c */ /* 0x001fc60003f05270 */
[----:B------:R-:W-:Y:S01]  /*0420*/  ULEA.HI.SX32 UR6, UR6, UR5, 0x1c ;  /* 0x0000000506067291 */ /* 0x000fe2000f8fe2ff */
[----:B------:R-:W-:-:S03]  /*0430*/  SEL R11, R4, R11, !P0 ;  /* 0x0000000b040b7207 */ /* 0x000fc60004000000 */
[----:B------:R-:W-:Y:S02]  /*0440*/  ULEA UR6, UR6, UR4, 0x2 ;  /* 0x0000000406067291 */ /* 0x000fe4000f8e10ff */
[----:B-1----:R-:W-:-:S07]  /*0450*/  IMAD.WIDE R8, R11, 0x4, R8 ;  /* 0x000000040b087825 */ /* 0x002fce00078e0208 */
[----:B------:R-:W0:Y:S04]  /*0460*/  LDS R13, [UR6+-0x4] ;  /* 0xfffffc06ff0d7984 */ /* 0x000e280008000800 */
[----:B------:R-:W-:Y:S04]  /*0470*/  STS [UR6+-0x4], RZ ;  /* 0xfffffcffff007988 */ /* 0x000fe80008000806 */
[----:B0-----:R2:W-:Y:S02]  /*0480*/  STG.E desc[UR8][R8.64], R13 ;  /* 0x0000000d08007986 */ /* 0x0015e4000c101908 */
.L_x_48:
[----:B------:R-:W-:Y:S05]  /*0490*/  BSYNC.RECONVERGENT B0 ;  /* 0x0000000000007941 */ /* 0x000fea0003800200 */
.L_x_47:
[----:B------:R-:W-:-:S09]  /*04a0*/  UISETP.NE.AND UP0, UPT, UR7, URZ, UPT ;  /* 0x000000ff0700728c */ /* 0x000fd2000bf05270 */
[----:B------:R-:W-:Y:S05]  /*04b0*/  BRA.U !UP0, `(.L_x_49) ;  /* 0x0000000108707547 */ /* 0x000fea000b800000 */
[----:B------:R-:W-:-:S05]  /*04c0*/  UMOV UR5, 0x1 ;  /* 0x0000000100057882 */ /* 0x000fca0000000000 */
.L_x_52:
[----:B------:R-:W-:Y:S01]  /*04d0*/  BAR.SYNC.DEFER_BLOCKING 0x0 ;  /* 0x0000000000007b1d */ /* 0x000fe20000010000 */
[----:B------:R-:W-:Y:S01]  /*04e0*/  ISETP.GE.U32.AND P0, PT, R3, UR5, PT ;  /* 0x0000000503007c0c */ /* 0x000fe2000bf06070 */
[----:B------:R-:W-:Y:S01]  /*04f0*/  USHF.L.U32 UR5, UR5, 0x1, URZ ;  /* 0x0000000105057899 */ /* 0x000fe200080006ff */
[----:B------:R-:W-:-:S03]  /*0500*/  SHF.R.U32.HI R7, RZ, 0x1, R7 ;  /* 0x00000001ff077819 */ /* 0x000fc60000011607 */
[----:B------:R-:W-:Y:S08]  /*0510*/  BSSY.RECONVERGENT B0, `(.L_x_50) ;  /* 0x0000014000007945 */ /* 0x000ff00003800200 */
[----:B---3--:R-:W-:Y:S05]  /*0520*/  @P0 BRA `(.L_x_51) ;  /* 0x0000000000480947 */ /* 0x008fea0003800000 */
[----:B------:R-:W-:Y:S02]  /*0530*/  SGXT R4, R7, 0x18 ;  /* 0x000000180704781a */ /* 0x000fe40000000200 */
[----:B0-2---:R-:W-:-:S03]  /*0540*/  SGXT R8, R3, 0x18 ;  /* 0x000000180308781a */ /* 0x005fc60000000200 */
[----:B------:R-:W-:-:S05]  /*0550*/  IMAD.SHL.U32 R4, R4, 0x2, RZ ;  /* 0x0000000204047824 */ /* 0x000fca00078e00ff */
[----:B------:R-:W-:-:S05]  /*0560*/  SGXT R4, R4, 0x18 ;  /* 0x000000180404781a */ /* 0x000fca0000000200 */
[----:B------:R-:W-:-:S04]  /*0570*/  IMAD R4, R8, R4, R7 ;  /* 0x0000000408047224 */ /* 0x000fc800078e0207 */
[----:B------:R-:W-:Y:S02]  /*0580*/  VIADD R8, R4, 0xffffffff ;  /* 0xffffffff04087836 */ /* 0x000fe40000000000 */
[C---:B-1----:R-:W-:Y:S02]  /*0590*/  IMAD.IADD R10, R7.reuse, 0x1, R4 ;  /* 0x00000001070a7824 */ /* 0x042fe400078e0204 */
        /* <DEDUP_REMOVED lines=11> */
.L_x_51:
[----:B------:R-:W-:Y:S05]  /*0650*/  BSYNC.RECONVERGENT B0 ;  /* 0x0000000000007941 */ /* 0x000fea0003800200 */
.L_x_50:
[----:B------:R-:W-:-:S09]  /*0660*/  UISETP.GT.U32.AND UP0, UPT, UR5, UR7, UPT ;  /* 0x000000070500728c */ /* 0x000fd2000bf04070 */
[----:B------:R-:W-:Y:S05]  /*0670*/  BRA.U !UP0, `(.L_x_52) ;  /* 0xfffffffd08947547 */ /* 0x000fea000b83ffff */
.L_x_49:
[----:B------:R-:W-:Y:S08]  /*0680*/  BAR.SYNC.DEFER_BLOCKING 0x0 ;  /* 0x0000000000007b1d */ /* 0x000ff00000010000 */
[----:B0123--:R-:W0:Y:S01]  /*0690*/  LDC.64 R8, c[0x0][0x380] ;  /* 0x0000e000ff087b82 */ /* 0x00fe220000000a00 */
[----:B------:R-:W1:Y:S04]  /*06a0*/  LDS R5, [R5] ;  /* 0x0000000005057984 */ /* 0x000e680000000800 */
[----:B------:R-:W2:Y:S01]  /*06b0*/  LDS R7, [R6] ;  /* 0x0000000006077984 */ /* 0x000ea20000000800 */
[----:B0-----:R-:W-:-:S04]  /*06c0*/  IMAD.WIDE R2, R2, 0x4, R8 ;  /* 0x0000000402027825 */ /* 0x001fc800078e0208 */
[----:B------:R-:W-:Y:S01]  /*06d0*/  IMAD.WIDE R8, R0, 0x4, R8 ;  /* 0x0000000400087825 */ /* 0x000fe200078e0208 */
[----:B-1----:R-:W-:Y:S04]  /*06e0*/  STG.E desc[UR8][R2.64], R5 ;  /* 0x0000000502007986 */ /* 0x002fe8000c101908 */
[----:B--2---:R-:W-:Y:S01]  /*06f0*/  STG.E desc[UR8][R8.64], R7 ;  /* 0x0000000708007986 */ /* 0x004fe2000c101908 */
[----:B------:R-:W-:Y:S05]  /*0700*/  EXIT ;  /* 0x000000000000794d */ /* 0x000fea0003800000 */
.L_x_53:
        /* <DEDUP_REMOVED lines=15> */
.L_x_78:


//--------------------- .text._Z10uniformAddPjS_iii --------------------------
	.section	.text._Z10uniformAddPjS_iii,"ax",@progbits
	.align	128
.text._Z10uniformAddPjS_iii:
        .type           _Z10uniformAddPjS_iii,@function
        .size           _Z10uniformAddPjS_iii,(.L_x_79 - _Z10uniformAddPjS_iii)
        .other          _Z10uniformAddPjS_iii,@"STO_CUDA_ENTRY STV_DEFAULT"
_Z10uniformAddPjS_iii:
[----:B------:R-:W-:Y:S01]  /*0000*/  LDC R1, c[0x0][0x37c] ;  /* 0x0000df00ff017b82 */ /* 0x000fe20000000800 */
[----:B------:R-:W0:Y:S07]  /*0010*/  S2R R10, SR_TID.X ;  /* 0x00000000000a7919 */ /* 0x000e2e0000002100 */
[----:B------:R-:W1:Y:S01]  /*0020*/  S2UR UR6, SR_CTAID.X ;  /* 0x00000000000679c3 */ /* 0x000e620000002500 */
[----:B------:R-:W2:Y:S01]  /*0030*/  LDCU.64 UR8, c[0x0][0x358] ;  /* 0x00006b00ff0877ac */ /* 0x000ea20008000a00 */
[----:B------:R-:W3:Y:S01]  /*0040*/  LDCU UR4, c[0x0][0x398] ;  /* 0x00007300ff0477ac */ /* 0x000ee20008000800 */
[----:B0-----:R-:W-:-:S13]  /*0050*/  ISETP.NE.AND P0, PT, R10, RZ, PT ;  /* 0x000000ff0a00720c */ /* 0x001fda0003f05270 */
[----:B------:R-:W1:Y:S08]  /*0060*/  @!P0 LDC R5, c[0x0][0x394] ;  /* 0x0000e500ff058b82 */ /* 0x000e700000000800 */
[----:B------:R-:W0:Y:S01]  /*0070*/  @!P0 LDC.64 R2, c[0x0][0x388] ;  /* 0x0000e200ff028b82 */ /* 0x000e220000000a00 */
[----:B-1----:R-:W-:-:S05]  /*0080*/  @!P0 IADD3 R5, PT, PT, R5, UR6, RZ ;  /* 0x0000000605058c10 */ /* 0x002fca000fffe0ff */
[----:B0-----:R-:W-:Y:S02]  /*0090*/  @!P0 IMAD.WIDE.U32 R2, R5, 0x4, R2 ;  /* 0x0000000405028825 */ /* 0x001fe400078e0002 */
[----:B------:R-:W0:Y:S03]  /*00a0*/  S2UR UR5, SR_CgaCtaId ;  /* 0x00000000000579c3 */ /* 0x000e260000008800 */
[----:B--2---:R1:W2:Y:S01]  /*00b0*/  @!P0 LDG.E R0, desc[UR8][R2.64] ;  /* 0x0000000802008981 */ /* 0x0042a2000c1e1900 */
[----:B---3--:R-:W-:Y:S01]  /*00c0*/  VIADD R7, R10, UR4 ;  /* 0x000000040a077c36 */ /* 0x008fe20008000000 */
[----:B------:R-:W-:Y:S01]  /*00d0*/  UMOV UR4, 0x400 ;  /* 0x0000040000047882 */ /* 0x000fe20000000000 */
[----:B------:R-:W-:Y:S02]  /*00e0*/  USGXT UR6, UR6, 0x18 ;  /* 0x000000180606789a */ /* 0x000fe40008000200 */
[----:B------:R-:W3:Y:S08]  /*00f0*/  LDC R12, c[0x0][0x360] ;  /* 0x0000d800ff0c7b82 */ /* 0x000ef00000000800 */
[----:B------:R-:W1:Y:S01]  /*0100*/  LDC.64 R4, c[0x0][0x380] ;  /* 0x0000e000ff047b82 */ /* 0x000e620000000a00 */
[----:B0-----:R-:W-:Y:S01]  /*0110*/  ULEA UR4, UR5, UR4, 0x18 ;  /* 0x0000000405047291 */ /* 0x001fe2000f8ec0ff */
[----:B---3--:R-:W-:-:S04]  /*0120*/  SHF.L.U32 R6, R12, 0x1, RZ ;  /* 0x000000010c067819 */ /* 0x008fc800000006ff */
[----:B------:R-:W-:-:S05]  /*0130*/  SGXT R6, R6, 0x18 ;  /* 0x000000180606781a */ /* 0x000fca0000000200 */
[----:B------:R-:W-:-:S04]  /*0140*/  IMAD R7, R6, UR6, R7 ;  /* 0x0000000606077c24 */ /* 0x000fc8000f8e0207 */
[C---:B-1----:R-:W-:Y:S01]  /*0150*/  IMAD.WIDE.U32 R2, R7.reuse, 0x4, R4 ;  /* 0x0000000407027825 */ /* 0x042fe200078e0004 */
[----:B--2---:R-:W-:Y:S01]  /*0160*/  @!P0 STS [UR4], R0 ;  /* 0x00000000ff008988 */ /* 0x004fe20008000804 */
[----:B------:R-:W-:Y:S06]  /*0170*/  BAR.SYNC.DEFER_BLOCKING 0x0 ;  /* 0x0000000000007b1d */ /* 0x000fec0000010000 */
[----:B------:R-:W2:Y:S01]  /*0180*/  LDG.E R6, desc[UR8][R2.64] ;  /* 0x0000000802067981 */ /* 0x000ea2000c1e1900 */
[----:B------:R-:W-:-:S03]  /*0190*/  IADD3 R11, PT, PT, R7, R12, RZ ;  /* 0x0000000c070b7210 */ /* 0x000fc60007ffe0ff */
[----:B------:R-:W2:Y:S01]  /*01a0*/  LDS R9, [UR4] ;  /* 0x00000004ff097984 */ /* 0x000ea20008000800 */
[----:B------:R-:W0:Y:S01]  /*01b0*/  LDCU UR4, c[0x0][0x390] ;  /* 0x00007200ff0477ac */ /* 0x000e220008000800 */
[----:B------:R-:W-:-:S04]  /*01c0*/  IMAD.WIDE.U32 R4, R11, 0x4, R4 ;  /* 0x000000040b047825 */ /* 0x000fc800078e0004 */
[----:B--2---:R-:W-:-:S05]  /*01d0*/  IMAD.IADD R7, R6, 0x1, R9 ;  /* 0x0000000106077824 */ /* 0x004fca00078e0209 */
[----:B------:R-:W-:Y:S04]  /*01e0*/  STG.E desc[UR8][R2.64], R7 ;  /* 0x0000000702007986 */ /* 0x000fe8000c101908 */
[----:B------:R-:W2:Y:S01]  /*01f0*/  LDG.E R8, desc[UR8][R4.64] ;  /* 0x0000000804087981 */ /* 0x000ea2000c1e1900 */
[----:B------:R-:W-:-:S04]  /*0200*/  IADD3 R6, PT, PT, R10, R12, RZ ;  /* 0x0000000c0a067210 */ /* 0x000fc80007ffe0ff */
[----:B0-----:R-:W-:-:S04]  /*0210*/  ISETP.GE.U32.AND P0, PT, R6, UR4, PT ;  /* 0x0000000406007c0c */ /* 0x001fc8000bf06070 */
[----:B------:R-:W-:-:S05]  /*0220*/  SEL R9, R9, RZ, !P0 ;  /* 0x000000ff09097207 */ /* 0x000fca0004000000 */
[----:B--2---:R-:W-:-:S05]  /*0230*/  IMAD.IADD R9, R9, 0x1, R8 ;  /* 0x0000000109097824 */ /* 0x004fca00078e0208 */
[----:B------:R-:W-:Y:S01]  /*0240*/  STG.E desc[UR8][R4.64], R9 ;  /* 0x0000000904007986 */ /* 0x000fe2000c101908 */
[----:B------:R-:W-:Y:S05]  /*0250*/  EXIT ;  /* 0x000000000000794d */ /* 0x000fea0003800000 */
.L_x_54:
        /* <DEDUP_REMOVED lines=10> */
.L_x_79:


//--------------------- .text._Z26vlc_encode_kernel_sm64huffPjPKjS1_S_S_S_S_S_ --------------------------
	.section	.text._Z26vlc_encode_kernel_sm64huffPjPKjS1_S_S_S_S_S_,"ax",@progbits
	.align	128
.text._Z26vlc_encode_kernel_sm64huffPjPKjS1_S_S_S_S_S_:
        .type           _Z26vlc_encode_kernel_sm64huffPjPKjS1_S_S_S_S_S_,@function
        .size           _Z26vlc_encode_kernel_sm64huffPjPKjS1_S_S_S_S_S_,(.L_x_80 - _Z26vlc_encode_kernel_sm64huffPjPKjS1_S_S_S_S_S_)
        .other          _Z26vlc_encode_kernel_sm64huffPjPKjS1_S_S_S_S_S_,@"STO_CUDA_ENTRY STV_DEFAULT"
_Z26vlc_encode_kernel_sm64huffPjPKjS1_S_S_S_S_S_:
[----:B------:R-:W-:Y:S01]  /*0000*/  LDC R1, c[0x0][0x37c] ;  /* 0x0000df00ff017b82 */ /* 0x000fe20000000800 */
[----:B------:R-:W0:Y:S07]  /*0010*/  S2R R2, SR_TID.X ;  /* 0x0000000000027919 */ /* 0x000e2e0000002100 */
[----:B------:R-:W0:Y:S01]  /*0020*/  LDC.64 R6, c[0x0][0x388] ;  /* 0x0000e200ff067b82 */ /* 0x000e220000000a00 */
[----:B------:R-:W1:Y:S01]  /*0030*/  LDCU.64 UR8, c[0x0][0x358] ;  /* 0x00006b00ff0877ac */ /* 0x000e620008000a00 */
[----:B------:R-:W2:Y:S06]  /*0040*/  S2R R3, SR_CTAID.X ;  /* 0x0000000000037919 */ /* 0x000eac0000002500 */
[----:B------:R-:W3:Y:S08]  /*0050*/  LDC.64 R8, c[0x0][0x390] ;  /* 0x0000e400ff087b82 */ /* 0x000ef00000000a00 */
[----:B------:R-:W2:Y:S08]  /*0060*/  LDC R4, c[0x0][0x360] ;  /* 0x0000d800ff047b82 */ /* 0x000eb00000000800 */
[----:B------:R-:W4:Y:S01]  /*0070*/  LDC.64 R10, c[0x0][0x380] ;  /* 0x0000e000ff0a7b82 */ /* 0x000f220000000a00 */
[----:B0-----:R-:W-:-:S04]  /*0080*/  IMAD.WIDE.U32 R6, R2, 0x4, R6 ;  /* 0x0000000402067825 */ /* 0x001fc800078e0006 */
[----:B---3--:R-:W-:Y:S02]  /*0090*/  IMAD.WIDE.U32 R8, R2, 0x4, R8 ;  /* 0x0000000402087825 */ /* 0x008fe400078e0008 */
[----:B-1----:R-:W3:Y:S02]  /*00a0*/  LDG.E R6, desc[UR8][R6.64] ;  /* 0x0000000806067981 */ /* 0x002ee4000c1e1900 */
[----:B--2---:R-:W-:Y:S02]  /*00b0*/  IMAD R0, R4, R3, R2 ;  /* 0x0000000304007224 */ /* 0x004fe400078e0202 */
[----:B------:R-:W2:Y:S02]  /*00c0*/  LDG.E R8, desc[UR8][R8.64] ;  /* 0x0000000808087981 */ /* 0x000ea4000c1e1900 */
[----:B----4-:R-:W-:-:S06]  /*00d0*/  IMAD.WIDE.U32 R10, R0, 0x4, R10 ;  /* 0x00000004000a7825 */ /* 0x010fcc00078e000a */
[----:B------:R-:W4:Y:S01]  /*00e0*/  LDG.E R10, desc[UR8][R10.64] ;  /* 0x000000080a0a7981 */ /* 0x000f22000c1e1900 */
[----:B------:R-:W0:Y:S01]  /*00f0*/  S2UR UR5, SR_CgaCtaId ;  /* 0x00000000000579c3 */ /* 0x000e220000008800 */
[----:B------:R-:W-:Y:S02]  /*0100*/  UMOV UR4, 0x400 ;  /* 0x0000040000047882 */ /* 0x000fe40000000000 */
[----:B------:R-:W-:-:S04]  /*0110*/  UIADD3 UR4, UPT, UPT, UR4, 0x10, URZ ;  /* 0x0000001004047890 */ /* 0x000fc8000fffe0ff */
[----:B0-----:R-:W-:-:S06]  /*0120*/  ULEA UR4, UR5, UR4, 0x18 ;  /* 0x0000000405047291 */ /* 0x001fcc000f8ec0ff */
[----:B------:R-:W-:-:S05]  /*0130*/  LEA R5, R2, UR4, 0x2 ;  /* 0x0000000402057c11 */ /* 0x000fca000f8e10ff */
[----:B---3--:R-:W-:Y:S04]  /*0140*/  STS [R5], R6 ;  /* 0x0000000605007388 */ /* 0x008fe80000000800 */
[----:B--2---:R-:W-:Y:S01]  /*0150*/  STS [R5+0x400], R8 ;  /* 0x0004000805007388 */ /* 0x004fe20000000800 */
[--C-:B----4-:R-:W-:Y:S02]  /*0160*/  SHF.R.U32.HI R12, RZ, 0x16, R10.reuse ;  /* 0x00000016ff0c7819 */ /* 0x110fe4000001160a */
[----:B------:R-:W-:Y:S02]  /*0170*/  SHF.R.U32.HI R7, RZ, 0xe, R10 ;  /* 0x0000000eff077819 */ /* 0x000fe4000001160a */
[----:B------:R-:W-:Y:S01]  /*0180*/  LOP3.LUT R12, R12, 0x3fc, RZ, 0xc0, !PT ;  /* 0x000003fc0c0c7812 */ /* 0x000fe200078ec0ff */
[----:B------:R-:W-:Y:S01]  /*0190*/  BAR.SYNC.DEFER_BLOCKING 0x0 ;  /* 0x0000000000007b1d */ /* 0x000fe20000010000 */
[----:B------:R-:W-:-:S02]  /*01a0*/  LOP3.LUT R9, R7, 0x3fc, RZ, 0xc0, !PT ;  /* 0x000003fc07097812 */ /* 0x000fc400078ec0ff */
[----:B------:R-:W-:Y:S01]  /*01b0*/  SHF.R.U32.HI R13, RZ, 0x6, R10 ;  /* 0x00000006ff0d7819 */ /* 0x000fe2000001160a */
[----:B------:R-:W-:-:S03]  /*01c0*/  IMAD.SHL.U32 R10, R10, 0x4, RZ ;  /* 0x000000040a0a7824 */ /* 0x000fc600078e00ff */
[----:B------:R-:W-:Y:S02]  /*01d0*/  LOP3.LUT R13, R13, 0x3fc, RZ, 0xc0, !PT ;  /* 0x000003fc0d0d7812 */ /* 0x000fe400078ec0ff */
[----:B------:R-:W-:Y:S01]  /*01e0*/  LOP3.LUT R15, R10, 0x3fc, RZ, 0xc0, !PT ;  /* 0x000003fc0a0f7812 */ /* 0x000fe200078ec0ff */
[----:B------:R-:W-:Y:S04]  /*01f0*/  LDS.U8 R8, [R9+UR4+0x400] ;  /* 0x0004000409087984 */ /* 0x000fe80008000000 */
[----:B------:R-:W0:Y:S04]  /*0200*/  LDS R7, [R12+UR4] ;  /* 0x000000040c077984 */ /* 0x000e280008000800 */
[----:B------:R-:W1:Y:S04]  /*0210*/  LDS R10, [R9+UR4] ;  /* 0x00000004090a7984 */ /* 0x000e680008000800 */
[----:B------:R-:W-:Y:S04]  /*0220*/  LDS.U8 R6, [R12+UR4+0x400] ;  /* 0x000400040c067984 */ /* 0x000fe80008000000 */
[----:B------:R-:W2:Y:S04]  /*0230*/  LDS.U8 R11, [R13+UR4+0x400] ;  /* 0x000400040d0b7984 */ /* 0x000ea80008000000 */
[----:B------:R-:W3:Y:S04]  /*0240*/  LDS.U8 R17, [R15+UR4+0x400] ;  /* 0x000400040f117984 */ /* 0x000ee80008000000 */
[----:B------:R-:W4:Y:S04]  /*0250*/  LDS R14, [R13+UR4] ;  /* 0x000000040d0e7984 */ /* 0x000f280008000800 */
[----:B------:R-:W5:Y:S01]  /*0260*/  LDS R16, [R15+UR4] ;  /* 0x000000040f107984 */ /* 0x000f620008000800 */
[----:B0-----:R-:W-:-:S04]  /*0270*/  SHF.L.U32 R19, R7, R8, RZ ;  /* 0x0000000807137219 */ /* 0x001fc800000006ff */
[----:B-1----:R-:W-:Y:S02]  /*0280*/  LOP3.LUT R18, R19, R10, RZ, 0xfc, !PT ;  /* 0x0000000a13127212 */ /* 0x002fe400078efcff */
[----:B------:R-:W-:-:S04]  /*0290*/  SHF.R.U32.HI R10, RZ, 0x1, R4 ;  /* 0x00000001ff0a7819 */ /* 0x000fc80000011604 */
[----:B------:R-:W-:Y:S02]  /*02a0*/  ISETP.NE.AND P0, PT, R10, RZ, PT ;  /* 0x000000ff0a00720c */ /* 0x000fe40003f05270 */
[-C--:B--2---:R-:W-:Y:S02]  /*02b0*/  IADD3 R6, PT, PT, R11, R8.reuse, R6 ;  /* 0x000000080b067210 */ /* 0x084fe40007ffe006 */
[----:B------:R-:W-:Y:S02]  /*02c0*/  SHF.L.U32 R19, R18, R11, RZ ;  /* 0x0000000b12137219 */ /* 0x000fe400000006ff */
[----:B------:R-:W-:Y:S01]  /*02d0*/  SHF.L.U64.HI R7, R7, R8, RZ ;  /* 0x0000000807077219 */ /* 0x000fe200000102ff */
[----:B---3--:R-:W-:Y:S01]  /*02e0*/  IMAD.IADD R6, R6, 0x1, R17 ;  /* 0x0000000106067824 */ /* 0x008fe200078e0211 */
[----:B----4-:R-:W-:-:S04]  /*02f0*/  LOP3.LUT R14, R19, R14, RZ, 0xfc, !PT ;  /* 0x0000000e130e7212 */ /* 0x010fc800078efcff */
[----:B------:R0:W-:Y:S01]  /*0300*/  STS [R5+0x800], R6 ;  /* 0x0008000605007388 */ /* 0x0001e20000000800 */
[----:B------:R-:W-:Y:S02]  /*0310*/  SHF.L.U64.HI R7, R18, R11, R7 ;  /* 0x0000000b12077219 */ /* 0x000fe40000010207 */
[CC--:B------:R-:W-:Y:S02]  /*0320*/  SHF.L.U32 R9, R14.reuse, R17.reuse, RZ ;  /* 0x000000110e097219 */ /* 0x0c0fe400000006ff */
[----:B------:R-:W-:Y:S02]  /*0330*/  SHF.L.U64.HI R7, R14, R17, R7 ;  /* 0x000000110e077219 */ /* 0x000fe40000010207 */
[----:B-----5:R-:W-:Y:S01]  /*0340*/  LOP3.LUT R8, R9, R16, RZ, 0xfc, !PT ;  /* 0x0000001009087212 */ /* 0x020fe200078efcff */
[----:B------:R-:W-:Y:S01]  /*0350*/  IMAD.MOV.U32 R9, RZ, RZ, 0x1 ;  /* 0x00000001ff097424 */ /* 0x000fe200078e00ff */
[----:B------:R-:W-:Y:S06]  /*0360*/  BAR.SYNC.DEFER_BLOCKING 0x0 ;  /* 0x0000000000007b1d */ /* 0x000fec0000010000 */
[----:B0-----:R-:W-:Y:S05]  /*0370*/  @!P0 BRA `(.L_x_55) ;  /* 0x00000000005c8947 */ /* 0x001fea0003800000 */
[----:B------:R-:W-:Y:S02]  /*0380*/  IMAD.SHL.U32 R11, R2, 0x2, RZ ;  /* 0x00000002020b7824 */ /* 0x000fe400078e00ff */
[----:B------:R-:W-:Y:S02]  /*0390*/  IMAD.MOV.U32 R9, RZ, RZ, 0x1 ;  /* 0x00000001ff097424 */ /* 0x000fe400078e00ff */
[C---:B------:R-:W-:Y:S02]  /*03a0*/  VIADD R12, R11.reuse, 0x1 ;  /* 0x000000010b0c7836 */ /* 0x040fe40000000000 */
[----:B------:R-:W-:-:S07]  /*03b0*/  VIADD R14, R11, 0x2 ;  /* 0x000000020b0e7836 */ /* 0x000fce0000000000 */
.L_x_58:
[----:B------:R-:W-:Y:S01]  /*03c0*/  BAR.SYNC.DEFER_BLOCKING 0x0 ;  /* 0x0000000000007b1d */ /* 0x000fe20000010000 */
[----:B------:R-:W-:Y:S02]  /*03d0*/  ISETP.GE.U32.AND P0, PT, R2, R10, PT ;  /* 0x0000000a0200720c */ /* 0x000fe40003f06070 */
[----:B------:R-:W-:-:S03]  /*03e0*/  SHF.R.U32.HI R10, RZ, 0x1, R10 ;  /* 0x00000001ff0a7819 */ /* 0x000fc6000001160a */
[----:B------:R-:W-:Y:S01]  /*03f0*/  BSSY.RECONVERGENT B0, `(.L_x_56) ;  /* 0x000000d000007945 */ /* 0x000fe20003800200 */
[----:B------:R-:W-:-:S07]  /*0400*/  ISETP.NE.AND P1, PT, R10, RZ, PT ;  /* 0x000000ff0a00720c */ /* 0x000fce0003f25270 */
[----:B0-----:R-:W-:Y:S06]  /*0410*/  @P0 BRA `(.L_x_57) ;  /* 0x0000000000280947 */ /* 0x001fec0003800000 */
[-C--:B------:R-:W-:Y:S02]  /*0420*/  IMAD R11, R12, R9.reuse, 0xff ;  /* 0x000000ff0c0b7424 */ /* 0x080fe400078e0209 */
[----:B------:R-:W-:Y:S02]  /*0430*/  IMAD R13, R14, R9, 0xff ;  /* 0x000000ff0e0d7424 */ /* 0x000fe400078e0209 */
[----:B------:R-:W-:Y:S02]  /*0440*/  IMAD.SHL.U32 R11, R11, 0x4, RZ ;  /* 0x000000040b0b7824 */ /* 0x000fe400078e00ff */
[----:B------:R-:W-:-:S03]  /*0450*/  IMAD.SHL.U32 R13, R13, 0x4, RZ ;  /* 0x000000040d0d7824 */ /* 0x000fc600078e00ff */
[----:B------:R-:W-:Y:S02]  /*0460*/  LOP3.LUT R11, R11, 0x3fc, RZ, 0xc0, !PT ;  /* 0x000003fc0b0b7812 */ /* 0x000fe400078ec0ff */
[----:B------:R-:W-:-:S03]  /*0470*/  LOP3.LUT R13, R13, 0x3fc, RZ, 0xc0, !PT ;  /* 0x000003fc0d0d7812 */ /* 0x000fc600078ec0ff */
[----:B------:R-:W-:Y:S04]  /*0480*/  LDS R16, [R11+UR4+0x800] ;  /* 0x000800040b107984 */ /* 0x000fe80008000800 */
[----:B------:R-:W0:Y:S02]  /*0490*/  LDS R15, [R13+UR4+0x800] ;  /* 0x000800040d0f7984 */ /* 0x000e240008000800 */
[----:B0-----:R-:W-:-:S05]  /*04a0*/  IMAD.IADD R16, R15, 0x1, R16 ;  /* 0x000000010f107824 */ /* 0x001fca00078e0210 */
[----:B------:R0:W-:Y:S02]  /*04b0*/  STS [R13+UR4+0x800], R16 ;  /* 0x000800100d007988 */ /* 0x0001e40008000804 */
.L_x_57:
[----:B------:R-:W-:Y:S05]  /*04c0*/  BSYNC.RECONVERGENT B0 ;  /* 0x0000000000007941 */ /* 0x000fea0003800200 */
.L_x_56:
[----:B------:R-:W-:Y:S01]  /*04d0*/  IMAD.SHL.U32 R9, R9, 0x2, RZ ;  /* 0x0000000209097824 */ /* 0x000fe200078e00ff */
[----:B------:R-:W-:Y:S06]  /*04e0*/  @P1 BRA `(.L_x_58) ;  /* 0xfffffffc00b41947 */ /* 0x000fec000383ffff */
.L_x_55:
[----:B------:R-:W-:-:S13]  /*04f0*/  ISETP.NE.AND P0, PT, R2, RZ, PT ;  /* 0x000000ff0200720c */ /* 0x000fda0003f05270 */
[----:B------:R-:W-:-:S05]  /*0500*/  @!P0 LEA R10, R4, UR4, 0x2 ;  /* 0x00000004040a8c11 */ /* 0x000fca000f8e10ff */
[----:B------:R1:W-:Y:S01]  /*0510*/  @!P0 STS [R10+0x7fc], RZ ;  /* 0x0007fcff0a008388 */ /* 0x0003e20000000800 */
[----:B------:R-:W-:-:S13]  /*0520*/  ISETP.GE.U32.AND P0, PT, R4, 0x2, PT ;  /* 0x000000020400780c */ /* 0x000fda0003f06070 */
[----:B-1----:R-:W-:Y:S05]  /*0530*/  @!P0 BRA `(.L_x_59) ;  /* 0x0000000000648947 */ /* 0x002fea0003800000 */
[----:B------:R-:W-:Y:S01]  /*0540*/  IMAD.SHL.U32 R10, R2, 0x2, RZ ;  /* 0x00000002020a7824 */ /* 0x000fe200078e00ff */
[----:B------:R-:W-:-:S03]  /*0550*/  UMOV UR5, 0x1 ;  /* 0x0000000100057882 */ /* 0x000fc60000000000 */
[C---:B0-----:R-:W-:Y:S02]  /*0560*/  VIADD R16, R10.reuse, 0x1 ;  /* 0x000000010a107836 */ /* 0x041fe40000000000 */
[----:B------:R-:W-:-:S07]  /*0570*/  VIADD R18, R10, 0x2 ;  /* 0x000000020a127836 */ /* 0x000fce0000000000 */
.L_x_62:
[----:B------:R-:W-:Y:S01]  /*0580*/  BAR.SYNC.DEFER_BLOCKING 0x0 ;  /* 0x0000000000007b1d */ /* 0x000fe20000010000 */
[----:B------:R-:W-:Y:S01]  /*0590*/  ISETP.GE.U32.AND P0, PT, R2, UR5, PT ;  /* 0x0000000502007c0c */ /* 0x000fe2000bf06070 */
[----:B------:R-:W-:Y:S01]  /*05a0*/  USHF.L.U32 UR5, UR5, 0x1, URZ ;  /* 0x0000000105057899 */ /* 0x000fe200080006ff */
[----:B------:R-:W-:-:S03]  /*05b0*/  SHF.R.U32.HI R9, RZ, 0x1, R9 ;  /* 0x00000001ff097819 */ /* 0x000fc60000011609 */
[----:B------:R-:W-:Y:S02]  /*05c0*/  BSSY.RECONVERGENT B0, `(.L_x_60) ;  /* 0x000000f000007945 */ /* 0x000fe40003800200 */
[----:B------:R-:W-:-:S06]  /*05d0*/  ISETP.LE.U32.AND P1, PT, R4, UR5, PT ;  /* 0x0000000504007c0c */ /* 0x000fcc000bf23070 */
[----:B0-----:R-:W-:Y:S07]  /*05e0*/  @P0 BRA `(.L_x_61) ;  /* 0x0000000000300947 */ /* 0x001fee0003800000 */
[----:B------:R-:W-:-:S04]  /*05f0*/  IMAD R10, R9, R18, 0xff ;  /* 0x000000ff090a7424 */ /* 0x000fc800078e0212 */
[----:B------:R-:W-:-:S05]  /*0600*/  IMAD.SHL.U32 R10, R10, 0x4, RZ ;  /* 0x000000040a0a7824 */ /* 0x000fca00078e00ff */
[----:B------:R-:W-:Y:S01]  /*0610*/  LOP3.LUT R12, R10, 0x3fc, RZ, 0xc0, !PT ;  /* 0x000003fc0a0c7812 */ /* 0x000fe200078ec0ff */
[----:B------:R-:W-:-:S04]  /*0620*/  IMAD R10, R9, R16, 0xff ;  /* 0x000000ff090a7424 */ /* 0x000fc800078e0210 */
[----:B------:R-:W0:Y:S01]  /*0630*/  LDS R13, [R12+UR4+0x800] ;  /* 0x000800040c0d7984 */ /* 0x000e220008000800 */
[----:B------:R-:W-:-:S05]  /*0640*/  IMAD.SHL.U32 R10, R10, 0x4, RZ ;  /* 0x000000040a0a7824 */ /* 0x000fca00078e00ff */
[----:B------:R-:W-:-:S05]  /*0650*/  LOP3.LUT R10, R10, 0x3fc, RZ, 0xc0, !PT ;  /* 0x000003fc0a0a7812 */ /* 0x000fca00078ec0ff */
[----:B------:R-:W-:Y:S04]  /*0660*/  LDS R11, [R10+UR4+0x800] ;  /* 0x000800040a0b7984 */ /* 0x000fe80008000800 */
[----:B0-----:R-:W-:Y:S04]  /*0670*/  STS [R10+UR4+0x800], R13 ;  /* 0x0008000d0a007988 */ /* 0x001fe80008000804 */
[----:B------:R-:W0:Y:S02]  /*0680*/  LDS R14, [R12+UR4+0x800] ;  /* 0x000800040c0e7984 */ /* 0x000e240008000800 */
[----:B0-----:R-:W-:-:S05]  /*0690*/  IMAD.IADD R11, R11, 0x1, R14 ;  /* 0x000000010b0b7824 */ /* 0x001fca00078e020e */
[----:B------:R0:W-:Y:S02]  /*06a0*/  STS [R12+UR4+0x800], R11 ;  /* 0x0008000b0c007988 */ /* 0x0001e40008000804 */
.L_x_61:
[----:B------:R-:W-:Y:S05]  /*06b0*/  BSYNC.RECONVERGENT B0 ;  /* 0x0000000000007941 */ /* 0x000fea0003800200 */
.L_x_60:
[----:B------:R-:W-:Y:S05]  /*06c0*/  @!P1 BRA `(.L_x_62) ;  /* 0xfffffffc00ac9947 */ /* 0x000fea000383ffff */
.L_x_59:
[----:B------:R-:W-:Y:S06]  /*06d0*/  BAR.SYNC.DEFER_BLOCKING 0x0 ;  /* 0x0000000000007b1d */ /* 0x000fec0000010000 */
[----:B------:R-:W-:Y:S01]  /*06e0*/  BSSY.RECONVERGENT B0, `(.L_x_63) ;  /* 0x0000018000007945 */ /* 0x000fe20003800200 */
[----:B0-----:R-:W0:Y:S02]  /*06f0*/  LDS R13, [R5+0x800] ;  /* 0x00080000050d7984 */ /* 0x001e240000000800 */
[----:B0-----:R-:W-:-:S04]  /*0700*/  LOP3.LUT R9, R13, 0x1f, RZ, 0xc0, !PT ;  /* 0x0000001f0d097812 */ /* 0x001fc800078ec0ff */
[----:B------:R-:W-:Y:S01]  /*0710*/  IADD3 R11, PT, PT, -R9, 0x20, RZ ;  /* 0x00000020090b7810 */ /* 0x000fe20007ffe1ff */
[----:B------:R-:W-:-:S03]  /*0720*/  VIADD R9, R4, 0xffffffff ;  /* 0xffffffff04097836 */ /* 0x000fc60000000000 */
[----:B------:R-:W-:Y:S02]  /*0730*/  VIMNMX.U32 R15, PT, PT, R6, R11, PT ;  /* 0x0000000b060f7248 */ /* 0x000fe40003fe0000 */
[----:B------:R-:W-:Y:S02]  /*0740*/  ISETP.NE.AND P0, PT, R2, R9, PT ;  /* 0x000000090200720c */ /* 0x000fe40003f05270 */
[----:B------:R-:W-:Y:S01]  /*0750*/  SHF.R.U32.HI R9, RZ, 0x5, R13 ;  /* 0x00000005ff097819 */ /* 0x000fe2000001160d */
[C-C-:B------:R-:W-:Y:S01]  /*0760*/  IMAD.IADD R4, R6.reuse, 0x1, -R15.reuse ;  /* 0x0000000106047824 */ /* 0x140fe200078e0a0f */
[----:B------:R-:W-:Y:S01]  /*0770*/  ISETP.NE.AND P1, PT, R6, R15, PT ;  /* 0x0000000f0600720c */ /* 0x000fe20003f25270 */
[----:B------:R-:W-:Y:S01]  /*0780*/  IMAD.IADD R11, R11, 0x1, -R15 ;  /* 0x000000010b0b7824 */ /* 0x000fe200078e0a0f */
[----:B------:R-:W-:Y:S02]  /*0790*/  LEA R9, R9, UR4, 0x2 ;  /* 0x0000000409097c11 */ /* 0x000fe4000f8e10ff */
[----:B------:R-:W-:-:S04]  /*07a0*/  SHF.R.U64 R12, R8, R4, R7 ;  /* 0x00000004080c7219 */ /* 0x000fc80000001207 */
[----:B------:R-:W-:Y:S01]  /*07b0*/  SHF.L.U32 R12, R12, R11, RZ ;  /* 0x0000000b0c0c7219 */ /* 0x000fe200000006ff */
[----:B------:R-:W-:Y:S06]  /*07c0*/  @P0 BRA `(.L_x_64) ;  /* 0x0000000000240947 */ /* 0x000fec0003800000 */
[----:B------:R-:W0:Y:S01]  /*07d0*/  S2UR UR6, SR_CgaCtaId ;  /* 0x00000000000679c3 */ /* 0x000e220000008800 */
[----:B------:R-:W-:Y:S01]  /*07e0*/  UMOV UR5, 0x400 ;  /* 0x0000040000057882 */ /* 0x000fe20000000000 */
[----:B------:R-:W-:-:S05]  /*07f0*/  IMAD.IADD R13, R6, 0x1, R13 ;  /* 0x00000001060d7824 */ /* 0x000fca00078e020d */
[----:B------:R-:W-:Y:S01]  /*0800*/  SHF.R.U32.HI R6, RZ, 0x5, R13 ;  /* 0x00000005ff067819 */ /* 0x000fe2000001160d */
[----:B------:R-:W1:Y:S01]  /*0810*/  LDC.64 R10, c[0x0][0x3b8] ;  /* 0x0000ee00ff0a7b82 */ /* 0x000e620000000a00 */
[----:B0-----:R-:W-:Y:S01]  /*0820*/  ULEA UR5, UR6, UR5, 0x18 ;  /* 0x0000000506057291 */ /* 0x001fe2000f8ec0ff */
[----:B-1----:R-:W-:-:S08]  /*0830*/  IMAD.WIDE.U32 R10, R3, 0x4, R10 ;  /* 0x00000004030a7825 */ /* 0x002fd000078e000a */
[----:B------:R0:W-:Y:S04]  /*0840*/  STS [UR5], R6 ;  /* 0x00000006ff007988 */ /* 0x0001e80008000805 */
[----:B------:R0:W-:Y:S02]  /*0850*/  STG.E desc[UR8][R10.64], R13 ;  /* 0x0000000d0a007986 */ /* 0x0001e4000c101908 */
.L_x_64:
[----:B------:R-:W-:Y:S05]  /*0860*/  BSYNC.RECONVERGENT B0 ;  /* 0x0000000000007941 */ /* 0x000fea0003800200 */
.L_x_63:
[----:B------:R1:W-:Y:S01]  /*0870*/  STS [R5+0x800], RZ ;  /* 0x000800ff05007388 */ /* 0x0003e20000000800 */
[----:B------:R-:W-:Y:S01]  /*0880*/  BSSY.RECONVERGENT B0, `(.L_x_65) ;  /* 0x000000e000007945 */ /* 0x000fe20003800200 */
[----:B------:R-:W-:Y:S06]  /*0890*/  BAR.SYNC.DEFER_BLOCKING 0x0 ;  /* 0x0000000000007b1d */ /* 0x000fec0000010000 */
[----:B------:R1:W-:Y:S01]  /*08a0*/  ATOMS.OR RZ, [R9+0x800], R12 ;  /* 0x0008000c09ff738c */ /* 0x0003e20003000000 */
[----:B------:R-:W-:Y:S05]  /*08b0*/  @!P1 BRA `(.L_x_66) ;  /* 0x0000000000289947 */ /* 0x000fea0003800000 */
[----:B0-----:R-:W-:Y:S01]  /*08c0*/  IMAD.MOV.U32 R6, RZ, RZ, 0x1 ;  /* 0x00000001ff067424 */ /* 0x001fe200078e00ff */
[----:B------:R-:W-:-:S04]  /*08d0*/  VIMNMX.U32 R3, PT, PT, R4, 0x20, PT ;  /* 0x0000002004037848 */ /* 0x000fc80003fe0000 */
[----:B------:R-:W-:Y:S01]  /*08e0*/  SHF.L.U32 R6, R6, R3, RZ ;  /* 0x0000000306067219 */ /* 0x000fe200000006ff */
[----:B------:R-:W-:Y:S01]  /*08f0*/  IMAD.IADD R4, R4, 0x1, -R3 ;  /* 0x0000000104047824 */ /* 0x000fe200078e0a03 */
[----:B------:R-:W-:-:S03]  /*0900*/  IADD3 R3, PT, PT, -R3, 0x20, RZ ;  /* 0x0000002003037810 */ /* 0x000fc60007ffe1ff */
[----:B------:R-:W-:Y:S01]  /*0910*/  VIADD R6, R6, 0xffffffff ;  /* 0xffffffff06067836 */ /* 0x000fe20000000000 */
[----:B------:R-:W-:-:S04]  /*0920*/  SHF.R.U64 R7, R8, R4, R7 ;  /* 0x0000000408077219 */ /* 0x000fc80000001207 */
[----:B------:R-:W-:-:S04]  /*0930*/  LOP3.LUT R6, R7, R6, RZ, 0xc0, !PT ;  /* 0x0000000607067212 */ /* 0x000fc800078ec0ff */
[----:B------:R-:W-:-:S05]  /*0940*/  SHF.L.U32 R6, R6, R3, RZ ;  /* 0x0000000306067219 */ /* 0x000fca00000006ff */
[----:B------:R2:W-:Y:S02]  /*0950*/  ATOMS.OR RZ, [R9+0x804], R6 ;  /* 0x0008040609ff738c */ /* 0x0005e40003000000 */
.L_x_66:
[----:B------:R-:W-:Y:S05]  /*0960*/  BSYNC.RECONVERGENT B0 ;  /* 0x0000000000007941 */ /* 0x000fea0003800200 */
.L_x_65:
[----:B------:R-:W-:Y:S01]  /*0970*/  ISETP.NE.AND P0, PT, R4, RZ, PT ;  /* 0x000000ff0400720c */ /* 0x000fe20003f05270 */
[----:B------:R-:W-:-:S12]  /*0980*/  BSSY.RECONVERGENT B0, `(.L_x_67) ;  /* 0x0000009000007945 */ /* 0x000fd80003800200 */
[----:B------:R-:W-:Y:S05]  /*0990*/  @!P0 BRA `(.L_x_68) ;  /* 0x00000000001c8947 */ /* 0x000fea0003800000 */
[----:B------:R-:W-:-:S05]  /*09a0*/  IMAD.MOV.U32 R3, RZ, RZ, 0x1 ;  /* 0x00000001ff037424 */ /* 0x000fca00078e00ff */
[----:B------:R-:W-:Y:S02]  /*09b0*/  SHF.L.U32 R3, R3, R4, RZ ;  /* 0x0000000403037219 */ /* 0x000fe400000006ff */
[----:B------:R-:W-:-:S03]  /*09c0*/  IADD3 R4, PT, PT, -R4, 0x20, RZ ;  /* 0x0000002004047810 */ /* 0x000fc60007ffe1ff */
[----:B------:R-:W-:-:S05]  /*09d0*/  VIADD R3, R3, 0xffffffff ;  /* 0xffffffff03037836 */ /* 0x000fca0000000000 */
[----:B------:R-:W-:-:S04]  /*09e0*/  LOP3.LUT R3, R3, R8, RZ, 0xc0, !PT ;  /* 0x0000000803037212 */ /* 0x000fc800078ec0ff */
[----:B------:R-:W-:-:S05]  /*09f0*/  SHF.L.U32 R4, R3, R4, RZ ;  /* 0x0000000403047219 */ /* 0x000fca00000006ff */
[----:B------:R3:W-:Y:S02]  /*0a00*/  ATOMS.OR RZ, [R9+0x808], R4 ;  /* 0x0008080409ff738c */ /* 0x0007e40003000000 */
.L_x_68:
[----:B------:R-:W-:Y:S05]  /*0a10*/  BSYNC.RECONVERGENT B0 ;  /* 0x0000000000007941 */ /* 0x000fea0003800200 */
.L_x_67:
[----:B------:R-:W4:Y:S08]  /*0a20*/  S2UR UR5, SR_CgaCtaId ;  /* 0x00000000000579c3 */ /* 0x000f300000008800 */
[----:B------:R-:W-:Y:S06]  /*0a30*/  BAR.SYNC.DEFER_BLOCKING 0x0 ;  /* 0x0000000000007b1d */ /* 0x000fec0000010000 */
[----:B------:R-:W-:-:S02]  /*0a40*/  UMOV UR4, 0x400 ;  /* 0x0000040000047882 */ /* 0x000fc40000000000 */
[----:B----4-:R-:W-:-:S09]  /*0a50*/  ULEA UR4, UR5, UR4, 0x18 ;  /* 0x0000000405047291 */ /* 0x010fd2000f8ec0ff */
[----:B------:R-:W4:Y:S02]  /*0a60*/  LDS R3, [UR4] ;  /* 0x00000004ff037984 */ /* 0x000f240008000800 */
[----:B----4-:R-:W-:-:S13]  /*0a70*/  ISETP.GT.U32.AND P0, PT, R2, R3, PT ;  /* 0x000000030200720c */ /* 0x010fda0003f04070 */
[----:B------:R-:W-:Y:S05]  /*0a80*/  @P0 EXIT ;  /* 0x000000000000094d */ /* 0x000fea0003800000 */
[----:B-1----:R-:W1:Y:S01]  /*0a90*/  LDS R5, [R5+0x800] ;  /* 0x0008000005057984 */ /* 0x002e620000000800 */
[----:B------:R-:W4:Y:S02]  /*0aa0*/  LDCU.64 UR4, c[0x0][0x3b0] ;  /* 0x00007600ff0477ac */ /* 0x000f240008000a00 */
[----:B----4-:R-:W-:-:S04]  /*0ab0*/  LEA R2, P0, R0, UR4, 0x2 ;  /* 0x0000000400027c11 */ /* 0x010fc8000f8010ff */
[----:B------:R-:W-:-:S05]  /*0ac0*/  LEA.HI.X R3, R0, UR5, RZ, 0x2, P0 ;  /* 0x0000000500037c11 */ /* 0x000fca00080f14ff */
[----:B-1----:R-:W-:Y:S01]  /*0ad0*/  STG.E desc[UR8][R2.64], R5 ;  /* 0x0000000502007986 */ /* 0x002fe2000c101908 */
[----:B------:R-:W-:Y:S05]  /*0ae0*/  EXIT ;  /* 0x000000000000794d */ /* 0x000fea0003800000 */
.L_x_69:
        /* <DEDUP_REMOVED lines=9> */
.L_x_80:


//--------------------- .text._Z12histo_kernelPhlPj --------------------------
	.section	.text._Z12histo_kernelPhlPj,"ax",@progbits
	.align	128
        .global         _Z12histo_kernelPhlPj
        .type           _Z12histo_kernelPhlPj,@function
        .size           _Z12histo_kernelPhlPj,(.L_x_81 - _Z12histo_kernelPhlPj)
        .other          _Z12histo_kernelPhlPj,@"STO_CUDA_ENTRY STV_DEFAULT"
_Z12histo_kernelPhlPj:
.text._Z12histo_kernelPhlPj:
[----:B------:R-:W-:Y:S01]  /*0000*/  LDC R1, c[0x0][0x37c] ;  /* 0x0000df00ff017b82 */ /* 0x000fe20000000800 */
[----:B------:R-:W0:Y:S01]  /*0010*/  S2R R7, SR_TID.X ;  /* 0x0000000000077919 */ /* 0x000e220000002100 */
[----:B------:R-:W1:Y:S06]  /*0020*/  LDCU UR6, c[0x0][0x360] ;  /* 0x00006c00ff0677ac */ /* 0x000e6c0008000800 */
[----:B------:R-:W2:Y:S01]  /*0030*/  S2UR UR5, SR_CgaCtaId ;  /* 0x00000000000579c3 */ /* 0x000ea20000008800 */
[----:B------:R-:W-:Y:S01]  /*0040*/  BSSY.RECONVERGENT B0, `(.L_x_70) ;  /* 0x000001d000007945 */ /* 0x000fe20003800200 */
[----:B------:R-:W3:Y:S01]  /*0050*/  S2R R2, SR_CTAID.X ;  /* 0x0000000000027919 */ /* 0x000ee20000002500 */
[----:B------:R-:W4:Y:S01]  /*0060*/  LDCU.64 UR10, c[0x0][0x388] ;  /* 0x00007100ff0a77ac */ /* 0x000f220008000a00 */
[----:B------:R-:W1:Y:S01]  /*0070*/  LDCU UR7, c[0x0][0x370] ;  /* 0x00006e00ff0777ac */ /* 0x000e620008000800 */
[----:B------:R-:W-:Y:S01]  /*0080*/  UMOV UR4, 0x400 ;  /* 0x0000040000047882 */ /* 0x000fe20000000000 */
[----:B------:R-:W0:Y:S01]  /*0090*/  LDCU.64 UR8, c[0x0][0x358] ;  /* 0x00006b00ff0877ac */ /* 0x000e220008000a00 */
[----:B------:R-:W0:Y:S01]  /*00a0*/  LDCU.64 UR12, c[0x0][0x380] ;  /* 0x00007000ff0c77ac */ /* 0x000e220008000a00 */
[----:B--2---:R-:W-:-:S02]  /*00b0*/  ULEA UR4, UR5, UR4, 0x18 ;  /* 0x0000000405047291 */ /* 0x004fc4000f8ec0ff */
[----:B-1----:R-:W-:-:S04]  /*00c0*/  UIMAD UR5, UR6, UR7, URZ ;  /* 0x00000007060572a4 */ /* 0x002fc8000f8e02ff */
[----:B0-----:R-:W-:Y:S01]  /*00d0*/  LEA R0, R7, UR4, 0x2 ;  /* 0x0000000407007c11 */ /* 0x001fe2000f8e10ff */
[----:B---3--:R-:W-:-:S04]  /*00e0*/  IMAD R2, R2, UR6, R7 ;  /* 0x0000000602027c24 */ /* 0x008fc8000f8e0207 */
[----:B------:R0:W-:Y:S01]  /*00f0*/  STS [R0], RZ ;  /* 0x000000ff00007388 */ /* 0x0001e20000000800 */
[----:B------:R-:W-:Y:S01]  /*0100*/  BAR.SYNC.DEFER_BLOCKING 0x0 ;  /* 0x0000000000007b1d */ /* 0x000fe20000010000 */
[----:B----4-:R-:W-:Y:S02]  /*0110*/  ISETP.GE.U32.AND P0, PT, R2, UR10, PT ;  /* 0x0000000a02007c0c */ /* 0x010fe4000bf06070 */
[----:B------:R-:W-:-:S04]  /*0120*/  SHF.R.S32.HI R3, RZ, 0x1f, R2 ;  /* 0x0000001fff037819 */ /* 0x000fc80000011402 */
[----:B------:R-:W-:-:S13]  /*0130*/  ISETP.GE.AND.EX P0, PT, R3, UR11, PT, P0 ;  /* 0x0000000b03007c0c */ /* 0x000fda000bf06300 */
[----:B0-----:R-:W-:Y:S05]  /*0140*/  @P0 BRA `(.L_x_71) ;  /* 0x0000000000300947 */ /* 0x001fea0003800000 */
[----:B------:R-:W-:-:S07]  /*0150*/  IMAD.MOV.U32 R4, RZ, RZ, R2 ;  /* 0x000000ffff047224 */ /* 0x000fce00078e0002 */
.L_x_72:
[----:B------:R-:W-:-:S04]  /*0160*/  IADD3 R2, P0, PT, R2, UR12, RZ ;  /* 0x0000000c02027c10 */ /* 0x000fc8000ff1e0ff */
[----:B------:R-:W-:-:S05]  /*0170*/  IADD3.X R3, PT, PT, R3, UR13, RZ, P0, !PT ;  /* 0x0000000d03037c10 */ /* 0x000fca00087fe4ff */
[----:B------:R-:W2:Y:S02]  /*0180*/  LDG.E.U8 R2, desc[UR8][R2.64] ;  /* 0x0000000802027981 */ /* 0x000ea4000c1e1100 */
[----:B--2---:R-:W-:Y:S01]  /*0190*/  LEA R5, R2, UR4, 0x2 ;  /* 0x0000000402057c11 */ /* 0x004fe2000f8e10ff */
[----:B------:R-:W-:-:S04]  /*01a0*/  VIADD R2, R4, UR5 ;  /* 0x0000000504027c36 */ /* 0x000fc80008000000 */
[----:B------:R0:W-:Y:S01]  /*01b0*/  ATOMS.POPC.INC.32 RZ, [R5+URZ] ;  /* 0x0000000005ff7f8c */ /* 0x0001e2000d8000ff */
[----:B------:R-:W-:Y:S01]  /*01c0*/  ISETP.GE.U32.AND P0, PT, R2, UR10, PT ;  /* 0x0000000a02007c0c */ /* 0x000fe2000bf06070 */
[--C-:B------:R-:W-:Y:S01]  /*01d0*/  IMAD.MOV.U32 R4, RZ, RZ, R2.reuse ;  /* 0x000000ffff047224 */ /* 0x100fe200078e0002 */
[----:B------:R-:W-:-:S04]  /*01e0*/  SHF.R.S32.HI R3, RZ, 0x1f, R2 ;  /* 0x0000001fff037819 */ /* 0x000fc80000011402 */
[----:B------:R-:W-:-:S13]  /*01f0*/  ISETP.GE.AND.EX P0, PT, R3, UR11, PT, P0 ;  /* 0x0000000b03007c0c */ /* 0x000fda000bf06300 */
[----:B0-----:R-:W-:Y:S05]  /*0200*/  @!P0 BRA `(.L_x_72) ;  /* 0xfffffffc00d48947 */ /* 0x001fea000383ffff */
.L_x_71:
[----:B------:R-:W-:Y:S05]  /*0210*/  BSYNC.RECONVERGENT B0 ;  /* 0x0000000000007941 */ /* 0x000fea0003800200 */
.L_x_70:
[----:B------:R-:W-:Y:S08]  /*0220*/  BAR.SYNC.DEFER_BLOCKING 0x0 ;  /* 0x0000000000007b1d */ /* 0x000ff00000010000 */
[----:B------:R-:W0:Y:S01]  /*0230*/  LDC.64 R2, c[0x0][0x390] ;  /* 0x0000e400ff027b82 */ /* 0x000e220000000a00 */
[----:B------:R-:W1:Y:S01]  /*0240*/  LDS R5, [R0] ;  /* 0x0000000000057984 */ /* 0x000e620000000800 */
[----:B0-----:R-:W-:-:S05]  /*0250*/  IMAD.WIDE.U32 R2, R7, 0x4, R2 ;  /* 0x0000000407027825 */ /* 0x001fca00078e0002 */
[----:B-1----:R-:W-:Y:S01]  /*0260*/  REDG.E.ADD.STRONG.GPU desc[UR8][R2.64], R5 ;  /* 0x000000050200798e */ /* 0x002fe2000c12e108 */
[----:B------:R-:W-:Y:S05]  /*0270*/  EXIT ;  /* 0x000000000000794d */ /* 0x000fea0003800000 */
.L_x_73:
        /* <DEDUP_REMOVED lines=16> */
.L_x_81:


//--------------------- .nv.shared._Z5pack2PjS_S_S_j --------------------------
	.section	.nv.shared._Z5pack2PjS_S_S_j,"aw",@nobits
	.sectionflags	@""
	.align	16
	.zero		1024


//--------------------- .nv.shared.reserved.0     --------------------------
	.section	.nv.shared.reserved.0,"aw",@nobits
	.weak		__nv_reservedSMEM_offset_0_alias
	.size		__nv_reservedSMEM_offset_0_alias, 0, 64
	.other		__nv_reservedSMEM_offset_0_alias,@"STO_CUDA_RESERVED_SHARED STV_DEFAULT"
__nv_reservedSMEM_offset_0_alias:
	.zero		0
	.zero		64


//--------------------- .nv.shared._Z7prescanILb0ELb1EEvPjPKjS0_iii --------------------------
	.section	.nv.shared._Z7prescanILb0ELb1EEvPjPKjS0_iii,"aw",@nobits
	.sectionflags	@""
	.align	16
	.zero		1024


//--------------------- .nv.shared._Z7prescanILb0ELb0EEvPjPKjS0_iii --------------------------
	.section	.nv.shared._Z7prescanILb0ELb0EEvPjPKjS0_iii,"aw",@nobits
	.sectionflags	@""
	.align	16
	.zero		1024


//--------------------- .nv.shared._Z7prescanILb1ELb1EEvPjPKjS0_iii --------------------------
	.section	.nv.shared._Z7prescanILb1ELb1EEvPjPKjS0_iii,"aw",@nobits
	.sectionflags	@""
	.align	16
	.zero		1024


//--------------------- .nv.shared._Z7prescanILb1ELb0EEvPjPKjS0_iii --------------------------
	.section	.nv.shared._Z7prescanILb1ELb0EEvPjPKjS0_iii,"aw",@nobits
	.sectionflags	@""
	.align	16
	.zero		1024


//--------------------- .nv.shared._Z10uniformAddPjS_iii --------------------------
	.section	.nv.shared._Z10uniformAddPjS_iii,"aw",@nobits
	.sectionflags	@""
	.align	16
.nv.shared._Z10uniformAddPjS_iii:
	.zero		1040


//--------------------- .nv.shared._Z26vlc_encode_kernel_sm64huffPjPKjS1_S_S_S_S_S_ --------------------------
	.section	.nv.shared._Z26vlc_encode_kernel_sm64huffPjPKjS1_S_S_S_S_S_,"aw",@nobits
	.sectionflags	@""
	.align	16
.nv.shared._Z26vlc_encode_kernel_sm64huffPjPKjS1_S_S_S_S_S_:
	.zero		1040


//--------------------- .nv.shared._Z12histo_kernelPhlPj --------------------------
	.section	.nv.shared._Z12histo_kernelPhlPj,"aw",@nobits
	.sectionflags	@""
	.align	16
.nv.shared._Z12histo_kernelPhlPj:
	.zero		2048


//--------------------- .nv.constant0._Z5pack2PjS_S_S_j --------------------------
	.section	.nv.constant0._Z5pack2PjS_S_S_j,"a",@progbits
	.sectionflags	@""
	.align	4
.nv.constant0._Z5pack2PjS_S_S_j:
	.zero		932


//--------------------- .nv.constant0._Z7prescanILb0ELb1EEvPjPKjS0_iii --------------------------
	.section	.nv.constant0._Z7prescanILb0ELb1EEvPjPKjS0_iii,"a",@progbits
	.sectionflags	@""
	.align	4
.nv.constant0._Z7prescanILb0ELb1EEvPjPKjS0_iii:
	.zero		932


//--------------------- .nv.constant0._Z7prescanILb0ELb0EEvPjPKjS0_iii --------------------------
	.section	.nv.constant0._Z7prescanILb0ELb0EEvPjPKjS0_iii,"a",@progbits
	.sectionflags	@""
	.align	4
.nv.constant0._Z7prescanILb0ELb0EEvPjPKjS0_iii:
	.zero		932


//--------------------- .nv.constant0._Z7prescanILb1ELb1EEvPjPKjS0_iii --------------------------
	.section	.nv.constant0._Z7prescanILb1ELb1EEvPjPKjS0_iii,"a",@progbits
	.sectionflags	@""
	.align	4
.nv.constant0._Z7prescanILb1ELb1EEvPjPKjS0_iii:
	.zero		932


//--------------------- .nv.constant0._Z7prescanILb1ELb0EEvPjPKjS0_iii --------------------------
	.section	.nv.constant0._Z7prescanILb1ELb0EEvPjPKjS0_iii,"a",@progbits
	.sectionflags	@""
	.align	4
.nv.constant0._Z7prescanILb1ELb0EEvPjPKjS0_iii:
	.zero		932


//--------------------- .nv.constant0._Z10uniformAddPjS_iii --------------------------
	.section	.nv.constant0._Z10uniformAddPjS_iii,"a",@progbits
	.sectionflags	@""
	.align	4
.nv.constant0._Z10uniformAddPjS_iii:
	.zero		924


//--------------------- .nv.constant0._Z26vlc_encode_kernel_sm64huffPjPKjS1_S_S_S_S_S_ --------------------------
	.section	.nv.constant0._Z26vlc_encode_kernel_sm64huffPjPKjS1_S_S_S_S_S_,"a",@progbits
	.sectionflags	@""
	.align	4
.nv.constant0._Z26vlc_encode_kernel_sm64huffPjPKjS1_S_S_S_S_S_:
	.zero		960


//--------------------- .nv.constant0._Z12histo_kernelPhlPj --------------------------
	.section	.nv.constant0._Z12histo_kernelPhlPj,"a",@progbits
	.sectionflags	@""
	.align	4
.nv.constant0._Z12histo_kernelPhlPj:
	.zero		920


//--------------------- SYMBOLS --------------------------

	.type		.nv.reservedSmem.offset0,@object
	.size		.nv.reservedSmem.offset0,0x4
	.type		.nv.reservedSmem.cap,@object
	.size		.nv.reservedSmem.cap,0x4
